def matmul_kernel(
    a_ptr,
    b_ptr,
    c_ptr,
    M,
    N,
    K,
    stride_am,
    stride_ak,
    stride_bk,
    stride_bn,
    stride_cm,
    stride_cn,
    BLOCK_M: tl.constexpr,
    BLOCK_N: tl.constexpr,
    BLOCK_K: tl.constexpr,
    GROUP_M: tl.constexpr,
):
    pid = tl.program_id(axis=0)
    num_pid_m = tl.cdiv(M, BLOCK_M)
    num_pid_n = tl.cdiv(N, BLOCK_N)
    num_pid_in_group = GROUP_M * num_pid_n
    group_id = pid // num_pid_in_group
    first_pid_m = group_id * GROUP_M
    group_size_m = min(num_pid_m - first_pid_m, GROUP_M)
    pid_m = first_pid_m + ((pid % num_pid_in_group) % group_size_m)
    pid_n = (pid % num_pid_in_group) // group_size_m

    offs_am = (pid_m * BLOCK_M + tl.arange(0, BLOCK_M)) % M
    offs_bn = (pid_n * BLOCK_N + tl.arange(0, BLOCK_N)) % N
    offs_k = tl.arange(0, BLOCK_K)
    a_ptrs = a_ptr + offs_am[:, None] * stride_am + offs_k[None, :] * stride_ak
    b_ptrs = b_ptr + offs_k[:, None] * stride_bk + offs_bn[None, :] * stride_bn

    acc = tl.zeros((BLOCK_M, BLOCK_N), dtype=tl.float32)
    for kk in range(0, tl.cdiv(K, BLOCK_K)):
        a = tl.load(a_ptrs, mask=offs_k[None, :] < K - kk * BLOCK_K, other=0.0)
        b = tl.load(b_ptrs, mask=offs_k[:, None] < K - kk * BLOCK_K, other=0.0)
        acc = tl.dot(a, b, acc)
        a_ptrs += BLOCK_K * stride_ak
        b_ptrs += BLOCK_K * stride_bk

    c = acc.to(c_ptr.dtype.element_ty)
    offs_cm = pid_m * BLOCK_M + tl.arange(0, BLOCK_M)
    offs_cn = pid_n * BLOCK_N + tl.arange(0, BLOCK_N)
    c_ptrs = c_ptr + offs_cm[:, None] * stride_cm + offs_cn[None, :] * stride_cn
    mask = (offs_cm[:, None] < M) & (offs_cn[None, :] < N)
    tl.store(c_ptrs, c, mask=mask)

# config = {"BLOCK_K": 32, "BLOCK_M": 16, "BLOCK_N": 64, "GROUP_M": 8, "arch": "sm_90", "dtype": "bf16", "num_ctas": 1, "num_stages": 2, "num_warps": 8}
# arch = sm_90


// ===== COMPILED SASS (sm_90a) =====

	.target	sm_90a

	.elftype	@"ET_EXEC"


//--------------------- .note.nv.tkinfo           --------------------------
	.section	.note.nv.tkinfo,"",@"SHT_NOTE"
	.sectionflags	@"SHF_NOTE_NV_TKINFO"
	.tkinfo
        /*0018*/ 	.word	0x00000002
        /*0030*/ 	.string	""
        /*0030*/ 	.string	"ptxas"
        /*0030*/ 	.string	"Cuda compilation tools, release 13.0, V13.0.88"
        /*0030*/ 	.string	"Build cuda_13.0.r13.0/compiler.36424714_0"
        /*0030*/ 	.string	"-v  -suppress-debug-info  -lineinfo  -arch sm_90a "



//--------------------- .note.nv.cuinfo           --------------------------
	.section	.note.nv.cuinfo,"",@"SHT_NOTE"
	.sectionflags	@"SHF_NOTE_NV_CUINFO"
        /*0018*/ 	.short	0x0002
        /*001a*/ 	.short	0x005a
        /*001c*/ 	.short	0x0082
	.zero		2


//--------------------- .nv.info                  --------------------------
	.section	.nv.info,"",@"SHT_CUDA_INFO"
	.align	4


	//----- nvinfo : EIATTR_REGCOUNT
	.align		4
        /*0000*/ 	.byte	0x04, 0x2f
        /*0002*/ 	.short	(.L_1 - .L_0)
	.align		4
.L_0:
        /*0004*/ 	.word	index@(matmul_kernel)
        /*0008*/ 	.word	0x0000003f


	//----- nvinfo : EIATTR_FRAME_SIZE
	.align		4
.L_1:
        /*000c*/ 	.byte	0x04, 0x11
        /*000e*/ 	.short	(.L_3 - .L_2)
	.align		4
.L_2:
        /*0010*/ 	.word	index@(matmul_kernel)
        /*0014*/ 	.word	0x00000000


	//----- nvinfo : EIATTR_MIN_STACK_SIZE
	.align		4
.L_3:
        /*0018*/ 	.byte	0x04, 0x12
        /*001a*/ 	.short	(.L_5 - .L_4)
	.align		4
.L_4:
        /*001c*/ 	.word	index@(matmul_kernel)
        /*0020*/ 	.word	0x00000000
.L_5:


//--------------------- .nv.compat                --------------------------
	.section	.nv.compat,"",@"SHT_CUDA_COMPAT_INFO"
	.align	4
        /*0000*/ 	.byte	0x02, 0x09, 0x01, 0x00, 0x02, 0x02, 0x01, 0x00, 0x02, 0x05, 0x05, 0x00, 0x03, 0x07, 0x01, 0x01
        /*0010*/ 	.byte	0x02, 0x03, 0x00, 0x00, 0x02, 0x06, 0x01, 0x00, 0x04, 0x0b, 0x08, 0x00, 0x00, 0x00, 0x00, 0x00
        /*0020*/ 	.byte	0x00, 0x00, 0x00, 0x00


//--------------------- .nv.info.matmul_kernel    --------------------------
	.section	.nv.info.matmul_kernel,"",@"SHT_CUDA_INFO"
	.sectionflags	@""
	.align	4


	//----- nvinfo : EIATTR_CUDA_API_VERSION
	.align		4
        /*0000*/ 	.byte	0x04, 0x37
        /*0002*/ 	.short	(.L_7 - .L_6)
.L_6:
        /*0004*/ 	.word	0x00000082


	//----- nvinfo : EIATTR_KPARAM_INFO
	.align		4
.L_7:
        /*0008*/ 	.byte	0x04, 0x17
        /*000a*/ 	.short	(.L_9 - .L_8)
.L_8:
        /*000c*/ 	.word	0x00000000
        /*0010*/ 	.short	0x000d
        /*0012*/ 	.short	0x0048
        /*0014*/ 	.byte	0x00, 0xf4, 0x21, 0x00


	//----- nvinfo : EIATTR_KPARAM_INFO
	.align		4
.L_9:
        /*0018*/ 	.byte	0x04, 0x17
        /*001a*/ 	.short	(.L_11 - .L_10)
.L_10:
        /*001c*/ 	.word	0x00000000
        /*0020*/ 	.short	0x000c
        /*0022*/ 	.short	0x0040
        /*0024*/ 	.byte	0x00, 0xf4, 0x21, 0x00


	//----- nvinfo : EIATTR_KPARAM_INFO
	.align		4
.L_11:
        /*0028*/ 	.byte	0x04, 0x17
        /*002a*/ 	.short	(.L_13 - .L_12)
.L_12:
        /*002c*/ 	.word	0x00000000
        /*0030*/ 	.short	0x000b
        /*0032*/ 	.short	0x0038
        /*0034*/ 	.byte	0x00, 0xf0, 0x11, 0x00


	//----- nvinfo : EIATTR_KPARAM_INFO
	.align		4
.L_13:
        /*0038*/ 	.byte	0x04, 0x17
        /*003a*/ 	.short	(.L_15 - .L_14)
.L_14:
        /*003c*/ 	.word	0x00000000
        /*0040*/ 	.short	0x000a
        /*0042*/ 	.short	0x0034
        /*0044*/ 	.byte	0x00, 0xf0, 0x11, 0x00


	//----- nvinfo : EIATTR_KPARAM_INFO
	.align		4
.L_15:
        /*0048*/ 	.byte	0x04, 0x17
        /*004a*/ 	.short	(.L_17 - .L_16)
.L_16:
        /*004c*/ 	.word	0x00000000
        /*0050*/ 	.short	0x0009
        /*0052*/ 	.short	0x0030
        /*0054*/ 	.byte	0x00, 0xf0, 0x11, 0x00


	//----- nvinfo : EIATTR_KPARAM_INFO
	.align		4
.L_17:
        /*0058*/ 	.byte	0x04, 0x17
        /*005a*/ 	.short	(.L_19 - .L_18)
.L_18:
        /*005c*/ 	.word	0x00000000
        /*0060*/ 	.short	0x0008
        /*0062*/ 	.short	0x002c
        /*0064*/ 	.byte	0x00, 0xf0, 0x11, 0x00


	//----- nvinfo : EIATTR_KPARAM_INFO
	.align		4
.L_19:
        /*0068*/ 	.byte	0x04, 0x17
        /*006a*/ 	.short	(.L_21 - .L_20)
.L_20:
        /*006c*/ 	.word	0x00000000
        /*0070*/ 	.short	0x0007
        /*0072*/ 	.short	0x0028
        /*0074*/ 	.byte	0x00, 0xf0, 0x11, 0x00


	//----- nvinfo : EIATTR_KPARAM_INFO
	.align		4
.L_21:
        /*0078*/ 	.byte	0x04, 0x17
        /*007a*/ 	.short	(.L_23 - .L_22)
.L_22:
        /*007c*/ 	.word	0x00000000
        /*0080*/ 	.short	0x0006
        /*0082*/ 	.short	0x0024
        /*0084*/ 	.byte	0x00, 0xf0, 0x11, 0x00


	//----- nvinfo : EIATTR_KPARAM_INFO
	.align		4
.L_23:
        /*0088*/ 	.byte	0x04, 0x17
        /*008a*/ 	.short	(.L_25 - .L_24)
.L_24:
        /*008c*/ 	.word	0x00000000
        /*0090*/ 	.short	0x0005
        /*0092*/ 	.short	0x0020
        /*0094*/ 	.byte	0x00, 0xf0, 0x11, 0x00


	//----- nvinfo : EIATTR_KPARAM_INFO
	.align		4
.L_25:
        /*0098*/ 	.byte	0x04, 0x17
        /*009a*/ 	.short	(.L_27 - .L_26)
.L_26:
        /*009c*/ 	.word	0x00000000
        /*00a0*/ 	.short	0x0004
        /*00a2*/ 	.short	0x001c
        /*00a4*/ 	.byte	0x00, 0xf0, 0x11, 0x00


	//----- nvinfo : EIATTR_KPARAM_INFO
	.align		4
.L_27:
        /*00a8*/ 	.byte	0x04, 0x17
        /*00aa*/ 	.short	(.L_29 - .L_28)
.L_28:
        /*00ac*/ 	.word	0x00000000
        /*00b0*/ 	.short	0x0003
        /*00b2*/ 	.short	0x0018
        /*00b4*/ 	.byte	0x00, 0xf0, 0x11, 0x00


	//----- nvinfo : EIATTR_KPARAM_INFO
	.align		4
.L_29:
        /*00b8*/ 	.byte	0x04, 0x17
        /*00ba*/ 	.short	(.L_31 - .L_30)
.L_30:
        /*00bc*/ 	.word	0x00000000
        /*00c0*/ 	.short	0x0002
        /*00c2*/ 	.short	0x0010
        /*00c4*/ 	.byte	0x00, 0xf4, 0x21, 0x00


	//----- nvinfo : EIATTR_KPARAM_INFO
	.align		4
.L_31:
        /*00c8*/ 	.byte	0x04, 0x17
        /*00ca*/ 	.short	(.L_33 - .L_32)
.L_32:
        /*00cc*/ 	.word	0x00000000
        /*00d0*/ 	.short	0x0001
        /*00d2*/ 	.short	0x0008
        /*00d4*/ 	.byte	0x00, 0xf4, 0x21, 0x00


	//----- nvinfo : EIATTR_KPARAM_INFO
	.align		4
.L_33:
        /*00d8*/ 	.byte	0x04, 0x17
        /*00da*/ 	.short	(.L_35 - .L_34)
.L_34:
        /*00dc*/ 	.word	0x00000000
        /*00e0*/ 	.short	0x0000
        /*00e2*/ 	.short	0x0000
        /*00e4*/ 	.byte	0x00, 0xf4, 0x21, 0x00


	//----- nvinfo : EIATTR_SPARSE_MMA_MASK
	.align		4
.L_35:
        /*00e8*/ 	.byte	0x03, 0x50
        /*00ea*/ 	.short	0x0000


	//----- nvinfo : EIATTR_MAXREG_COUNT
	.align		4
        /*00ec*/ 	.byte	0x03, 0x1b
        /*00ee*/ 	.short	0x00ff


	//----- nvinfo : EIATTR_NUM_BARRIERS
	.align		4
        /*00f0*/ 	.byte	0x02, 0x4c
        /*00f2*/ 	.byte	0x01
	.zero		1


	//----- nvinfo : EIATTR_MERCURY_ISA_VERSION
	.align		4
        /*00f4*/ 	.byte	0x03, 0x5f
        /*00f6*/ 	.short	0x0101


	//----- nvinfo : EIATTR_EXIT_INSTR_OFFSETS
	.align		4
        /*00f8*/ 	.byte	0x04, 0x1c
        /*00fa*/ 	.short	(.L_37 - .L_36)


	//   ....[0]....
.L_36:
        /*00fc*/ 	.word	0x00001ab0


	//   ....[1]....
        /*0100*/ 	.word	0x00001ae0


	//----- nvinfo : EIATTR_REQNTID
	.align		4
.L_37:
        /*0104*/ 	.byte	0x04, 0x10
        /*0106*/ 	.short	(.L_39 - .L_38)
.L_38:
        /*0108*/ 	.word	0x00000100
        /*010c*/ 	.word	0x00000001
        /*0110*/ 	.word	0x00000001


	//----- nvinfo : EIATTR_CBANK_PARAM_SIZE
	.align		4
.L_39:
        /*0114*/ 	.byte	0x03, 0x19
        /*0116*/ 	.short	0x0050


	//----- nvinfo : EIATTR_PARAM_CBANK
	.align		4
        /*0118*/ 	.byte	0x04, 0x0a
        /*011a*/ 	.short	(.L_41 - .L_40)
	.align		4
.L_40:
        /*011c*/ 	.word	index@(.nv.constant0.matmul_kernel)
        /*0120*/ 	.short	0x0210
        /*0122*/ 	.short	0x0050


	//----- nvinfo : EIATTR_SW_WAR
	.align		4
.L_41:
        /*0124*/ 	.byte	0x04, 0x36
        /*0126*/ 	.short	(.L_43 - .L_42)
.L_42:
        /*0128*/ 	.word	0x00000008
.L_43:


//--------------------- .nv.callgraph             --------------------------
	.section	.nv.callgraph,"",@"SHT_CUDA_CALLGRAPH"
	.align	4
	.sectionentsize	8
	.align		4
        /*0000*/ 	.word	0x00000000
	.align		4
        /*0004*/ 	.word	0xffffffff
	.align		4
        /*0008*/ 	.word	0x00000000
	.align		4
        /*000c*/ 	.word	0xfffffffe
	.align		4
        /*0010*/ 	.word	0x00000000
	.align		4
        /*0014*/ 	.word	0xfffffffd
	.align		4
        /*0018*/ 	.word	0x00000000
	.align		4
        /*001c*/ 	.word	0xfffffffc


//--------------------- .text.matmul_kernel       --------------------------
	.section	.text.matmul_kernel,"ax",@progbits
	.align	128
        .global         matmul_kernel
        .type           matmul_kernel,@function
        .size           matmul_kernel,(.L_x_3 - matmul_kernel)
        .other          matmul_kernel,@"STO_CUDA_ENTRY STV_DEFAULT"
matmul_kernel:
.text.matmul_kernel:
[----:B------:R-:W-:Y:S08]  /*0000*/  LDC R1, c[0x0][0x28] ;  /* 0x00000a00ff017b82 */ /* 0x000ff00000000800 */
[----:B------:R-:W0:Y:S01]  /*0010*/  LDC.64 R22, c[0x0][0x228] ;  /* 0x00008a00ff167b82 */ /* 0x000e220000000a00 */
[----:B------:R-:W1:Y:S01]  /*0020*/  S2R R5, SR_CTAID.X ;  /* 0x0000000000057919 */ /* 0x000e620000002500 */
[----:B------:R-:W-:Y:S01]  /*0030*/  UMOV UR4, 0x400 ;  /* 0x0000040000047882 */ /* 0x000fe20000000000 */
[----:B------:R-:W-:Y:S01]  /*0040*/  ULDC.64 UR6, c[0x0][0x208] ;  /* 0x0000820000067ab9 */ /* 0x000fe20000000a00 */
[----:B------:R-:W2:Y:S04]  /*0050*/  S2R R14, SR_TID.X ;  /* 0x00000000000e7919 */ /* 0x000ea80000002100 */
[----:B------:R-:W3:Y:S08]  /*0060*/  LDC R44, c[0x0][0x230] ;  /* 0x00008c00ff2c7b82 */ /* 0x000ef00000000800 */
[----:B------:R-:W4:Y:S01]  /*0070*/  S2UR UR5, SR_CgaCtaId ;  /* 0x00000000000579c3 */ /* 0x000f220000008800 */
[----:B0-----:R-:W-:-:S05]  /*0080*/  VIADD R0, R23, 0x3f ;  /* 0x0000003f17007836 */ /* 0x001fca0000000000 */
[----:B------:R-:W-:Y:S01]  /*0090*/  SHF.R.S32.HI R3, RZ, 0x1f, R0 ;  /* 0x0000001fff037819 */ /* 0x000fe20000011400 */
[----:B---3--:R-:W-:-:S03]  /*00a0*/  VIADD R44, R44, 0x1f ;  /* 0x0000001f2c2c7836 */ /* 0x008fc60000000000 */
[----:B------:R-:W-:Y:S02]  /*00b0*/  LEA.HI R3, R3, R0, RZ, 0x6 ;  /* 0x0000000003037211 */ /* 0x000fe400078f30ff */
[----:B-1----:R-:W-:Y:S02]  /*00c0*/  IABS R8, R5 ;  /* 0x0000000500087213 */ /* 0x002fe40000000000 */
[----:B------:R-:W-:Y:S01]  /*00d0*/  SHF.R.S32.HI R3, RZ, 0x6, R3 ;  /* 0x00000006ff037819 */ /* 0x000fe20000011403 */
[----:B----4-:R-:W-:-:S04]  /*00e0*/  ULEA UR4, UR5, UR4, 0x18 ;  /* 0x0000000405047291 */ /* 0x010fc8000f8ec03f */
[----:B------:R-:W-:-:S05]  /*00f0*/  IMAD.SHL.U32 R4, R3, 0x8, RZ ;  /* 0x0000000803047824 */ /* 0x000fca00078e00ff */
[-C--:B------:R-:W-:Y:S02]  /*0100*/  IABS R7, R4.reuse ;  /* 0x0000000400077213 */ /* 0x080fe40000000000 */
[----:B------:R-:W-:Y:S02]  /*0110*/  IABS R10, R4 ;  /* 0x00000004000a7213 */ /* 0x000fe40000000000 */
[----:B------:R-:W0:Y:S08]  /*0120*/  I2F.RP R0, R7 ;  /* 0x0000000700007306 */ /* 0x000e300000209400 */
[----:B0-----:R-:W0:Y:S02]  /*0130*/  MUFU.RCP R0, R0 ;  /* 0x0000000000007308 */ /* 0x001e240000001000 */
[----:B0-----:R-:W-:-:S02]  /*0140*/  VIADD R2, R0, 0xffffffe ;  /* 0x0ffffffe00027836 */ /* 0x001fc40000000000 */
[----:B------:R-:W-:-:S04]  /*0150*/  IMAD.MOV R0, RZ, RZ, -R10 ;  /* 0x000000ffff007224 */ /* 0x000fc800078e0a0a */
[----:B------:R0:W1:Y:S02]  /*0160*/  F2I.FTZ.U32.TRUNC.NTZ R3, R2 ;  /* 0x0000000200037305 */ /* 0x000064000021f000 */
[----:B0-----:R-:W-:Y:S02]  /*0170*/  IMAD.MOV.U32 R2, RZ, RZ, RZ ;  /* 0x000000ffff027224 */ /* 0x001fe400078e00ff */
[----:B-1----:R-:W-:-:S04]  /*0180*/  IMAD.MOV R6, RZ, RZ, -R3 ;  /* 0x000000ffff067224 */ /* 0x002fc800078e0a03 */
[----:B------:R-:W-:Y:S02]  /*0190*/  IMAD R9, R6, R7, RZ ;  /* 0x0000000706097224 */ /* 0x000fe400078e02ff */
[----:B------:R-:W-:Y:S02]  /*01a0*/  IMAD.MOV.U32 R6, RZ, RZ, R8 ;  /* 0x000000ffff067224 */ /* 0x000fe400078e0008 */
[----:B------:R-:W-:-:S06]  /*01b0*/  IMAD.HI.U32 R3, R3, R9, R2 ;  /* 0x0000000903037227 */ /* 0x000fcc00078e0002 */
[----:B------:R-:W-:-:S04]  /*01c0*/  IMAD.HI.U32 R3, R3, R6, RZ ;  /* 0x0000000603037227 */ /* 0x000fc800078e00ff */
[----:B------:R-:W-:-:S05]  /*01d0*/  IMAD R0, R3, R0, R6 ;  /* 0x0000000003007224 */ /* 0x000fca00078e0206 */
[----:B------:R-:W-:-:S13]  /*01e0*/  ISETP.GT.U32.AND P1, PT, R7, R0, PT ;  /* 0x000000000700720c */ /* 0x000fda0003f24070 */
[----:B------:R-:W-:Y:S02]  /*01f0*/  @!P1 IMAD.IADD R0, R0, 0x1, -R7 ;  /* 0x0000000100009824 */ /* 0x000fe400078e0a07 */
[----:B------:R-:W-:Y:S01]  /*0200*/  @!P1 VIADD R3, R3, 0x1 ;  /* 0x0000000103039836 */ /* 0x000fe20000000000 */
[----:B------:R-:W-:Y:S02]  /*0210*/  ISETP.NE.AND P1, PT, R4, RZ, PT ;  /* 0x000000ff0400720c */ /* 0x000fe40003f25270 */
[----:B------:R-:W-:Y:S02]  /*0220*/  ISETP.GE.U32.AND P0, PT, R0, R7, PT ;  /* 0x000000070000720c */ /* 0x000fe40003f06070 */
[----:B------:R-:W-:-:S04]  /*0230*/  LOP3.LUT R0, R5, R4, RZ, 0x3c, !PT ;  /* 0x0000000405007212 */ /* 0x000fc800078e3cff */
[----:B------:R-:W-:Y:S01]  /*0240*/  ISETP.GE.AND P2, PT, R0, RZ, PT ;  /* 0x000000ff0000720c */ /* 0x000fe20003f46270 */
[----:B------:R-:W-:-:S06]  /*0250*/  VIADD R0, R22, 0xf ;  /* 0x0000000f16007836 */ /* 0x000fcc0000000000 */
[----:B------:R-:W-:-:S04]  /*0260*/  @P0 VIADD R3, R3, 0x1 ;  /* 0x0000000103030836 */ /* 0x000fc80000000000 */
[----:B------:R-:W-:Y:S01]  /*0270*/  IMAD.MOV.U32 R2, RZ, RZ, R3 ;  /* 0x000000ffff027224 */ /* 0x000fe200078e0003 */
[----:B------:R-:W-:-:S03]  /*0280*/  SHF.R.S32.HI R3, RZ, 0x1f, R0 ;  /* 0x0000001fff037819 */ /* 0x000fc60000011400 */
[----:B------:R-:W-:Y:S01]  /*0290*/  @!P2 IMAD.MOV R2, RZ, RZ, -R2 ;  /* 0x000000ffff02a224 */ /* 0x000fe200078e0a02 */
[----:B------:R-:W-:Y:S02]  /*02a0*/  @!P1 LOP3.LUT R2, RZ, R4, RZ, 0x33, !PT ;  /* 0x00000004ff029212 */ /* 0x000fe400078e33ff */
[----:B------:R-:W-:-:S03]  /*02b0*/  LEA.HI R3, R3, R0, RZ, 0x4 ;  /* 0x0000000003037211 */ /* 0x000fc600078f20ff */
[----:B------:R-:W-:Y:S02]  /*02c0*/  IMAD.SHL.U32 R6, R2, 0x8, RZ ;  /* 0x0000000802067824 */ /* 0x000fe400078e00ff */
[----:B------:R-:W-:-:S03]  /*02d0*/  IMAD.MOV R2, RZ, RZ, -R2 ;  /* 0x000000ffff027224 */ /* 0x000fc600078e0a02 */
[----:B------:R-:W-:Y:S01]  /*02e0*/  LEA.HI.SX32 R3, R3, -R6, 0x1c ;  /* 0x8000000603037211 */ /* 0x000fe200078fe2ff */
[----:B------:R-:W-:-:S03]  /*02f0*/  IMAD R4, R4, R2, R5 ;  /* 0x0000000204047224 */ /* 0x000fc600078e0205 */
[----:B------:R-:W-:Y:S02]  /*0300*/  VIMNMX R11, R3, 0x8, PT ;  /* 0x00000008030b7848 */ /* 0x000fe40003fe0100 */
[----:B------:R-:W-:Y:S02]  /*0310*/  IABS R9, R4 ;  /* 0x0000000400097213 */ /* 0x000fe40000000000 */
[----:B------:R-:W-:-:S04]  /*0320*/  IABS R7, R11 ;  /* 0x0000000b00077213 */ /* 0x000fc80000000000 */
[----:B------:R-:W0:Y:S08]  /*0330*/  I2F.RP R0, R7 ;  /* 0x0000000700007306 */ /* 0x000e300000209400 */
[----:B0-----:R-:W0:Y:S02]  /*0340*/  MUFU.RCP R0, R0 ;  /* 0x0000000000007308 */ /* 0x001e240000001000 */
[----:B0-----:R-:W-:-:S06]  /*0350*/  VIADD R3, R0, 0xffffffe ;  /* 0x0ffffffe00037836 */ /* 0x001fcc0000000000 */
[----:B------:R-:W0:Y:S02]  /*0360*/  F2I.FTZ.U32.TRUNC.NTZ R3, R3 ;  /* 0x0000000300037305 */ /* 0x000e24000021f000 */
[----:B0-----:R-:W-:-:S04]  /*0370*/  IMAD.MOV R8, RZ, RZ, -R3 ;  /* 0x000000ffff087224 */ /* 0x001fc800078e0a03 */
[----:B------:R-:W-:Y:S01]  /*0380*/  IMAD.MOV.U32 R2, RZ, RZ, R8 ;  /* 0x000000ffff027224 */ /* 0x000fe200078e0008 */
[----:B------:R-:W-:-:S03]  /*0390*/  IABS R8, R11 ;  /* 0x0000000b00087213 */ /* 0x000fc60000000000 */
[----:B------:R-:W-:Y:S02]  /*03a0*/  IMAD R5, R2, R7, RZ ;  /* 0x0000000702057224 */ /* 0x000fe400078e02ff */
[----:B------:R-:W-:Y:S02]  /*03b0*/  IMAD.MOV.U32 R2, RZ, RZ, RZ ;  /* 0x000000ffff027224 */ /* 0x000fe400078e00ff */
[----:B------:R-:W-:Y:S02]  /*03c0*/  IMAD.MOV R0, RZ, RZ, -R8 ;  /* 0x000000ffff007224 */ /* 0x000fe400078e0a08 */
[----:B------:R-:W-:Y:S01]  /*03d0*/  IMAD.HI.U32 R2, R3, R5, R2 ;  /* 0x0000000503027227 */ /* 0x000fe200078e0002 */
[----:B--2---:R-:W-:-:S05]  /*03e0*/  LOP3.LUT R3, R14, 0xf, RZ, 0xc0, !PT ;  /* 0x0000000f0e037812 */ /* 0x004fca00078ec0ff */
        /* <DEDUP_REMOVED lines=8> */
[----:B------:R-:W-:-:S07]  /*0470*/  ISETP.GE.AND P2, PT, R0, RZ, PT ;  /* 0x000000ff0000720c */ /* 0x000fce0003f46270 */
[----:B------:R-:W-:Y:S01]  /*0480*/  @P0 VIADD R2, R2, 0x1 ;  /* 0x0000000102020836 */ /* 0x000fe20000000000 */
[----:B------:R-:W-:-:S03]  /*0490*/  ISETP.GT.AND P0, PT, R44, 0x1f, PT ;  /* 0x0000001f2c00780c */ /* 0x000fc60003f04270 */
[----:B------:R-:W-:Y:S01]  /*04a0*/  IMAD.MOV.U32 R8, RZ, RZ, R2 ;  /* 0x000000ffff087224 */ /* 0x000fe200078e0002 */
[----:B------:R-:W-:-:S03]  /*04b0*/  LOP3.LUT R2, R14, 0x1f, RZ, 0xc0, !PT ;  /* 0x0000001f0e027812 */ /* 0x000fc600078ec0ff */
[----:B------:R-:W-:Y:S01]  /*04c0*/  @!P2 IMAD.MOV R8, RZ, RZ, -R8 ;  /* 0x000000ffff08a224 */ /* 0x000fe200078e0a08 */
[----:B------:R-:W-:-:S05]  /*04d0*/  @!P1 LOP3.LUT R8, RZ, R11, RZ, 0x33, !PT ;  /* 0x0000000bff089212 */ /* 0x000fca00078e33ff */
[----:B------:R-:W-:Y:S01]  /*04e0*/  IMAD.MOV R0, RZ, RZ, -R8 ;  /* 0x000000ffff007224 */ /* 0x000fe200078e0a08 */
[----:B------:R-:W-:Y:S01]  /*04f0*/  @!P0 PRMT R16, RZ, 0x7610, R16 ;  /* 0x00007610ff108816 */ /* 0x000fe20000000010 */
[----:B------:R-:W-:Y:S01]  /*0500*/  @!P0 IMAD.SHL.U32 R5, R14, 0x40, RZ ;  /* 0x000000400e058824 */ /* 0x000fe200078e00ff */
[----:B------:R-:W-:Y:S01]  /*0510*/  @!P0 PRMT R18, RZ, 0x7610, R18 ;  /* 0x00007610ff128816 */ /* 0x000fe20000000012 */
[----:B------:R-:W-:Y:S01]  /*0520*/  IMAD R0, R11, R0, R4 ;  /* 0x000000000b007224 */ /* 0x000fe200078e0204 */
[----:B------:R-:W-:Y:S01]  /*0530*/  SHF.R.U32.HI R4, RZ, 0x4, R14 ;  /* 0x00000004ff047819 */ /* 0x000fe2000001160e */
[----:B------:R-:W-:Y:S01]  /*0540*/  IMAD.SHL.U32 R8, R8, 0x40, RZ ;  /* 0x0000004008087824 */ /* 0x000fe200078e00ff */
[----:B------:R-:W-:Y:S01]  /*0550*/  @!P0 PRMT R16, R16, 0x5410, RZ ;  /* 0x0000541010108816 */ /* 0x000fe200000000ff */
[----:B------:R-:W-:Y:S01]  /*0560*/  IMAD.IADD R0, R6, 0x1, R0 ;  /* 0x0000000106007824 */ /* 0x000fe200078e0200 */
[----:B------:R-:W-:Y:S01]  /*0570*/  @!P0 PRMT R18, R18, 0x5410, RZ ;  /* 0x0000541012128816 */ /* 0x000fe200000000ff */
[----:B------:R-:W-:-:S02]  /*0580*/  @!P0 IMAD.SHL.U32 R6, R14, 0x20, RZ ;  /* 0x000000200e068824 */ /* 0x000fc400078e00ff */
[----:B------:R-:W-:Y:S01]  /*0590*/  IMAD R0, R0, 0x10, R3 ;  /* 0x0000001000007824 */ /* 0x000fe200078e0203 */
[----:B------:R-:W-:Y:S01]  /*05a0*/  SGXT.U32 R3, R4, 0x4 ;  /* 0x000000040403781a */ /* 0x000fe20000000000 */
[----:B------:R-:W-:Y:S01]  /*05b0*/  @!P0 IMAD.SHL.U32 R4, R14, 0x2, RZ ;  /* 0x000000020e048824 */ /* 0x000fe200078e00ff */
[----:B------:R-:W-:Y:S01]  /*05c0*/  @!P0 LOP3.LUT R6, R6, 0x60, RZ, 0xc0, !PT ;  /* 0x0000006006068812 */ /* 0x000fe200078ec0ff */
[----:B------:R-:W-:Y:S06]  /*05d0*/  @!P0 BRA `(.L_x_0) ;  /* 0x0000001000488947 */ /* 0x000fec0003800000 */
[----:B------:R-:W-:Y:S01]  /*05e0*/  IABS R6, R22 ;  /* 0x0000001600067213 */ /* 0x000fe20000000000 */
[----:B------:R-:W0:Y:S01]  /*05f0*/  LDC R42, c[0x0][0x238] ;  /* 0x00008e00ff2a7b82 */ /* 0x000e220000000800 */
[----:B------:R-:W-:Y:S01]  /*0600*/  IABS R11, R23 ;  /* 0x00000017000b7213 */ /* 0x000fe20000000000 */
[----:B------:R-:W-:Y:S01]  /*0610*/  ULDC.64 UR8, c[0x0][0x210] ;  /* 0x0000840000087ab9 */ /* 0x000fe20000000a00 */
[----:B------:R-:W1:Y:S01]  /*0620*/  I2F.RP R9, R6 ;  /* 0x0000000600097306 */ /* 0x000e620000209400 */
[----:B------:R-:W-:Y:S01]  /*0630*/  IABS R17, R0 ;  /* 0x0000000000117213 */ /* 0x000fe20000000000 */
[----:B------:R-:W-:Y:S01]  /*0640*/  ULDC UR5, c[0x0][0x234] ;  /* 0x00008d0000057ab9 */ /* 0x000fe20000000800 */
[----:B------:R-:W-:Y:S02]  /*0650*/  SHF.R.U32.HI R10, RZ, 0x2, R14 ;  /* 0x00000002ff0a7819 */ /* 0x000fe4000001160e */
[----:B------:R-:W-:Y:S01]  /*0660*/  ISETP.GE.AND P4, PT, R0, RZ, PT ;  /* 0x000000ff0000720c */ /* 0x000fe20003f86270 */
[----:B------:R-:W2:Y:S02]  /*0670*/  LDC R53, c[0x0][0x23c] ;  /* 0x00008f00ff357b82 */ /* 0x000ea40000000800 */
[----:B------:R-:W3:Y:S08]  /*0680*/  I2F.RP R7, R11 ;  /* 0x0000000b00077306 */ /* 0x000ef00000209400 */
[----:B-1----:R-:W1:Y:S01]  /*0690*/  MUFU.RCP R9, R9 ;  /* 0x0000000900097308 */ /* 0x002e620000001000 */
[----:B0-----:R-:W-:-:S07]  /*06a0*/  IMAD R47, R3, R42, RZ ;  /* 0x0000002a032f7224 */ /* 0x001fce00078e02ff */
[----:B---3--:R-:W0:Y:S01]  /*06b0*/  MUFU.RCP R7, R7 ;  /* 0x0000000700077308 */ /* 0x008e220000001000 */
[----:B--2---:R-:W-:Y:S02]  /*06c0*/  IMAD R51, R2, R53, RZ ;  /* 0x0000003502337224 */ /* 0x004fe400078e02ff */
[----:B------:R-:W-:Y:S02]  /*06d0*/  IMAD.SHL.U32 R53, R53, 0x20, RZ ;  /* 0x0000002035357824 */ /* 0x000fe400078e00ff */
[----:B-1----:R-:W-:-:S04]  /*06e0*/  VIADD R4, R9, 0xffffffe ;  /* 0x0ffffffe09047836 */ /* 0x002fc80000000000 */
[----:B------:R1:W2:Y:S01]  /*06f0*/  F2I.FTZ.U32.TRUNC.NTZ R5, R4 ;  /* 0x0000000400057305 */ /* 0x0002a2000021f000 */
[----:B0-----:R-:W-:-:S07]  /*0700*/  VIADD R12, R7, 0xffffffe ;  /* 0x0ffffffe070c7836 */ /* 0x001fce0000000000 */
[----:B------:R-:W0:Y:S01]  /*0710*/  F2I.FTZ.U32.TRUNC.NTZ R13, R12 ;  /* 0x0000000c000d7305 */ /* 0x000e22000021f000 */
[----:B-1----:R-:W-:Y:S02]  /*0720*/  IMAD.MOV.U32 R4, RZ, RZ, RZ ;  /* 0x000000ffff047224 */ /* 0x002fe400078e00ff */
[----:B--2---:R-:W-:-:S04]  /*0730*/  IMAD.MOV R15, RZ, RZ, -R5 ;  /* 0x000000ffff0f7224 */ /* 0x004fc800078e0a05 */
[----:B------:R-:W-:-:S04]  /*0740*/  IMAD R15, R15, R6, RZ ;  /* 0x000000060f0f7224 */ /* 0x000fc800078e02ff */
[----:B------:R-:W-:Y:S01]  /*0750*/  IMAD.HI.U32 R9, R5, R15, R4 ;  /* 0x0000000f05097227 */ /* 0x000fe200078e0004 */
[----:B------:R-:W-:-:S03]  /*0760*/  SHF.R.S32.HI R5, RZ, 0x1f, R44 ;  /* 0x0000001fff057819 */ /* 0x000fc6000001142c */
[C---:B------:R-:W-:Y:S01]  /*0770*/  IMAD.SHL.U32 R4, R14.reuse, 0x2, RZ ;  /* 0x000000020e047824 */ /* 0x040fe200078e00ff */
[----:B------:R-:W-:Y:S01]  /*0780*/  LEA.HI R44, R5, R44, RZ, 0x5 ;  /* 0x0000002c052c7211 */ /* 0x000fe200078f28ff */
[----:B------:R-:W-:Y:S01]  /*0790*/  IMAD.HI.U32 R9, R9, R17, RZ ;  /* 0x0000001109097227 */ /* 0x000fe200078e00ff */
[----:B------:R-:W-:Y:S02]  /*07a0*/  LOP3.LUT R5, R14, 0xe0, RZ, 0xc0, !PT ;  /* 0x000000e00e057812 */ /* 0x000fe400078ec0ff */
[----:B------:R-:W-:Y:S01]  /*07b0*/  LOP3.LUT R7, R4, 0x1fe, RZ, 0xc0, !PT ;  /* 0x000001fe04077812 */ /* 0x000fe200078ec0ff */
[----:B------:R-:W-:Y:S01]  /*07c0*/  IMAD.MOV R16, RZ, RZ, -R9 ;  /* 0x000000ffff107224 */ /* 0x000fe200078e0a09 */
[----:B------:R-:W-:Y:S01]  /*07d0*/  LEA.HI R19, R5, R8, RZ, 0x1b ;  /* 0x0000000805137211 */ /* 0x000fe200078fd8ff */
[----:B0-----:R-:W-:Y:S01]  /*07e0*/  IMAD.MOV R12, RZ, RZ, -R13 ;  /* 0x000000ffff0c7224 */ /* 0x001fe200078e0a0d */
[----:B------:R-:W-:Y:S01]  /*07f0*/  LOP3.LUT R7, R7, 0x30, R10, 0x78, !PT ;  /* 0x0000003007077812 */ /* 0x000fe200078e780a */
[----:B------:R-:W-:Y:S01]  /*0800*/  IMAD R17, R6, R16, R17 ;  /* 0x0000001006117224 */ /* 0x000fe200078e0211 */
[----:B------:R-:W-:Y:S01]  /*0810*/  IABS R28, R19 ;  /* 0x00000013001c7213 */ /* 0x000fe20000000000 */
[----:B------:R-:W-:Y:S01]  /*0820*/  IMAD R15, R12, R11, RZ ;  /* 0x0000000b0c0f7224 */ /* 0x000fe200078e02ff */
[----:B------:R-:W-:Y:S01]  /*0830*/  SHF.R.S32.HI R44, RZ, 0x5, R44 ;  /* 0x00000005ff2c7819 */ /* 0x000fe2000001142c */
[----:B------:R-:W-:Y:S01]  /*0840*/  IMAD.MOV.U32 R12, RZ, RZ, RZ ;  /* 0x000000ffff0c7224 */ /* 0x000fe200078e00ff */
[----:B------:R-:W-:Y:S01]  /*0850*/  ISETP.GT.U32.AND P0, PT, R6, R17, PT ;  /* 0x000000110600720c */ /* 0x000fe20003f04070 */
[----:B------:R-:W-:-:S02]  /*0860*/  VIADD R10, R19, 0x38 ;  /* 0x00000038130a7836 */ /* 0x000fc40000000000 */
[C---:B------:R-:W-:Y:S02]  /*0870*/  VIADD R29, R19.reuse, 0x30 ;  /* 0x00000030131d7836 */ /* 0x040fe40000000000 */
[----:B------:R-:W-:Y:S01]  /*0880*/  VIADD R27, R19, 0x20 ;  /* 0x00000020131b7836 */ /* 0x000fe20000000000 */
[----:B------:R-:W-:Y:S01]  /*0890*/  IABS R16, R10 ;  /* 0x0000000a00107213 */ /* 0x000fe20000000000 */
[----:B------:R-:W-:Y:S01]  /*08a0*/  IMAD.HI.U32 R9, R13, R15, R12 ;  /* 0x0000000f0d097227 */ /* 0x000fe200078e000c */
[----:B------:R-:W-:Y:S02]  /*08b0*/  IABS R18, R29 ;  /* 0x0000001d00127213 */ /* 0x000fe40000000000 */
[----:B------:R-:W-:Y:S01]  /*08c0*/  IABS R24, R27 ;  /* 0x0000001b00187213 */ /* 0x000fe20000000000 */
[----:B------:R-:W-:Y:S01]  /*08d0*/  VIADD R25, R19, 0x28 ;  /* 0x0000002813197836 */ /* 0x000fe20000000000 */
[----:B------:R-:W-:Y:S01]  /*08e0*/  ISETP.GE.AND P1, PT, R10, RZ, PT ;  /* 0x000000ff0a00720c */ /* 0x000fe20003f26270 */
[----:B------:R-:W-:Y:S01]  /*08f0*/  @!P0 IMAD.IADD R17, R17, 0x1, -R6 ;  /* 0x0000000111118824 */ /* 0x000fe200078e0a06 */
[----:B------:R-:W-:Y:S01]  /*0900*/  ISETP.NE.AND P0, PT, R22, RZ, PT ;  /* 0x000000ff1600720c */ /* 0x000fe20003f05270 */
[----:B------:R-:W-:Y:S01]  /*0910*/  IMAD.HI.U32 R10, R9, R16, RZ ;  /* 0x00000010090a7227 */ /* 0x000fe200078e00ff */
[----:B------:R-:W-:-:S02]  /*0920*/  IABS R20, R25 ;  /* 0x0000001900147213 */ /* 0x000fc40000000000 */
[----:B------:R-:W-:Y:S01]  /*0930*/  ISETP.GT.U32.AND P2, PT, R6, R17, PT ;  /* 0x000000110600720c */ /* 0x000fe20003f44070 */
[----:B------:R-:W-:-:S04]  /*0940*/  IMAD.HI.U32 R12, R9, R18, RZ ;  /* 0x00000012090c7227 */ /* 0x000fc800078e00ff */
[----:B------:R-:W-:-:S04]  /*0950*/  IMAD.HI.U32 R15, R9, R24, RZ ;  /* 0x00000018090f7227 */ /* 0x000fc800078e00ff */
[----:B------:R-:W-:-:S04]  /*0960*/  IMAD.HI.U32 R13, R9, R20, RZ ;  /* 0x00000014090d7227 */ /* 0x000fc800078e00ff */
[----:B------:R-:W-:Y:S02]  /*0970*/  IMAD.MOV R10, RZ, RZ, -R10 ;  /* 0x000000ffff0a7224 */ /* 0x000fe400078e0a0a */
[----:B------:R-:W-:Y:S02]  /*0980*/  IMAD.MOV R12, RZ, RZ, -R12 ;  /* 0x000000ffff0c7224 */ /* 0x000fe400078e0a0c */
[----:B------:R-:W-:Y:S02]  /*0990*/  IMAD.MOV R15, RZ, RZ, -R15 ;  /* 0x000000ffff0f7224 */ /* 0x000fe400078e0a0f */
[----:B------:R-:W-:Y:S02]  /*09a0*/  IMAD.MOV R13, RZ, RZ, -R13 ;  /* 0x000000ffff0d7224 */ /* 0x000fe400078e0a0d */
[C---:B------:R-:W-:Y:S02]  /*09b0*/  IMAD R10, R11.reuse, R10, R16 ;  /* 0x0000000a0b0a7224 */ /* 0x040fe400078e0210 */
[----:B------:R-:W-:-:S02]  /*09c0*/  IMAD R12, R11, R12, R18 ;  /* 0x0000000c0b0c7224 */ /* 0x000fc400078e0212 */
[----:B------:R-:W-:Y:S01]  /*09d0*/  @!P2 IMAD.IADD R17, R17, 0x1, -R6 ;  /* 0x000000011111a824 */ /* 0x000fe200078e0a06 */
[----:B------:R-:W-:Y:S01]  /*09e0*/  ISETP.GT.U32.AND P3, PT, R11, R10, PT ;  /* 0x0000000a0b00720c */ /* 0x000fe20003f64070 */
[----:B------:R-:W-:Y:S01]  /*09f0*/  VIADD R30, R19, 0x18 ;  /* 0x00000018131e7836 */ /* 0x000fe20000000000 */
[C---:B------:R-:W-:Y:S01]  /*0a00*/  ISETP.GT.U32.AND P6, PT, R11.reuse, R12, PT ;  /* 0x0000000c0b00720c */ /* 0x040fe20003fc4070 */
[C---:B------:R-:W-:Y:S02]  /*0a10*/  IMAD R18, R11.reuse, R15, R24 ;  /* 0x0000000f0b127224 */ /* 0x040fe400078e0218 */
[C---:B------:R-:W-:Y:S01]  /*0a20*/  IMAD R16, R11.reuse, R13, R20 ;  /* 0x0000000d0b107224 */ /* 0x040fe200078e0214 */
[----:B------:R-:W-:Y:S01]  /*0a30*/  IABS R26, R30 ;  /* 0x0000001e001a7213 */ /* 0x000fe20000000000 */
[----:B------:R-:W-:Y:S01]  /*0a40*/  IMAD.MOV.U32 R15, RZ, RZ, R17 ;  /* 0x000000ffff0f7224 */ /* 0x000fe200078e0011 */
[----:B------:R-:W-:Y:S01]  /*0a50*/  ISETP.GT.U32.AND P5, PT, R11, R18, PT ;  /* 0x000000120b00720c */ /* 0x000fe20003fa4070 */
[----:B------:R-:W-:-:S02]  /*0a60*/  VIADD R32, R19, 0x8 ;  /* 0x0000000813207836 */ /* 0x000fc40000000000 */
[----:B------:R-:W-:Y:S01]  /*0a70*/  @!P4 IMAD.MOV R15, RZ, RZ, -R15 ;  /* 0x000000ffff0fc224 */ /* 0x000fe200078e0a0f */
[----:B------:R-:W-:Y:S01]  /*0a80*/  ISETP.GT.U32.AND P4, PT, R11, R16, PT ;  /* 0x000000100b00720c */ /* 0x000fe20003f84070 */
[----:B------:R-:W-:Y:S01]  /*0a90*/  IMAD.HI.U32 R13, R9, R26, RZ ;  /* 0x0000001a090d7227 */ /* 0x000fe200078e00ff */
[----:B------:R-:W-:Y:S02]  /*0aa0*/  IABS R6, R32 ;  /* 0x0000002000067213 */ /* 0x000fe40000000000 */
[----:B------:R-:W-:Y:S01]  /*0ab0*/  @!P0 LOP3.LUT R15, RZ, R22, RZ, 0x33, !PT ;  /* 0x00000016ff0f8212 */ /* 0x000fe200078e33ff */
[C---:B------:R-:W-:Y:S01]  /*0ac0*/  VIADD R31, R19.reuse, 0x10 ;  /* 0x00000010131f7836 */ /* 0x040fe20000000000 */
[----:B------:R-:W-:Y:S01]  /*0ad0*/  ISETP.GE.AND P0, PT, R19, RZ, PT ;  /* 0x000000ff1300720c */ /* 0x000fe20003f06270 */
[----:B------:R-:W-:Y:S01]  /*0ae0*/  IMAD.MOV R13, RZ, RZ, -R13 ;  /* 0x000000ffff0d7224 */ /* 0x000fe200078e0a0d */
[----:B------:R-:W-:Y:S01]  /*0af0*/  LOP3.LUT R22, RZ, R23, RZ, 0x33, !PT ;  /* 0x00000017ff167212 */ /* 0x000fe200078e33ff */
[--C-:B------:R-:W-:Y:S01]  /*0b00*/  @!P3 IMAD.IADD R10, R10, 0x1, -R11.reuse ;  /* 0x000000010a0ab824 */ /* 0x100fe200078e0a0b */
[----:B------:R-:W-:Y:S01]  /*0b10*/  IABS R24, R31 ;  /* 0x0000001f00187213 */ /* 0x000fe20000000000 */
[----:B------:R-:W-:-:S02]  /*0b20*/  @!P6 IMAD.IADD R12, R12, 0x1, -R11 ;  /* 0x000000010c0ce824 */ /* 0x000fc400078e0a0b */
[C---:B------:R-:W-:Y:S01]  /*0b30*/  IMAD R20, R11.reuse, R13, R26 ;  /* 0x0000000d0b147224 */ /* 0x040fe200078e021a */
[C---:B------:R-:W-:Y:S01]  /*0b40*/  ISETP.GT.U32.AND P3, PT, R11.reuse, R10, PT ;  /* 0x0000000a0b00720c */ /* 0x040fe20003f64070 */
[----:B------:R-:W-:Y:S02]  /*0b50*/  IMAD.MOV.U32 R26, RZ, RZ, R6 ;  /* 0x000000ffff1a7224 */ /* 0x000fe400078e0006 */
[--C-:B------:R-:W-:Y:S01]  /*0b60*/  @!P4 IMAD.IADD R16, R16, 0x1, -R11.reuse ;  /* 0x000000011010c824 */ /* 0x100fe200078e0a0b */
[C---:B------:R-:W-:Y:S01]  /*0b70*/  ISETP.GT.U32.AND P4, PT, R11.reuse, R12, PT ;  /* 0x0000000c0b00720c */ /* 0x040fe20003f84070 */
[----:B------:R-:W-:Y:S01]  /*0b80*/  @!P5 IMAD.IADD R18, R18, 0x1, -R11 ;  /* 0x000000011212d824 */ /* 0x000fe200078e0a0b */
[----:B------:R-:W-:Y:S01]  /*0b90*/  ISETP.GT.U32.AND P2, PT, R11, R20, PT ;  /* 0x000000140b00720c */ /* 0x000fe20003f44070 */
[----:B------:R-:W-:Y:S01]  /*0ba0*/  IMAD.HI.U32 R6, R9, R24, RZ ;  /* 0x0000001809067227 */ /* 0x000fe200078e00ff */
[C---:B------:R-:W-:Y:S02]  /*0bb0*/  ISETP.GT.U32.AND P5, PT, R11.reuse, R16, PT ;  /* 0x000000100b00720c */ /* 0x040fe40003fa4070 */
[----:B------:R-:W-:Y:S01]  /*0bc0*/  ISETP.GT.U32.AND P6, PT, R11, R18, PT ;  /* 0x000000120b00720c */ /* 0x000fe20003fc4070 */
[----:B------:R-:W-:-:S04]  /*0bd0*/  IMAD.HI.U32 R13, R9, R26, RZ ;  /* 0x0000001a090d7227 */ /* 0x000fc800078e00ff */
[----:B------:R-:W-:Y:S02]  /*0be0*/  IMAD.MOV R6, RZ, RZ, -R6 ;  /* 0x000000ffff067224 */ /* 0x000fe400078e0a06 */
[----:B------:R-:W-:Y:S02]  /*0bf0*/  IMAD.MOV R13, RZ, RZ, -R13 ;  /* 0x000000ffff0d7224 */ /* 0x000fe400078e0a0d */
[----:B------:R-:W-:-:S04]  /*0c00*/  IMAD.HI.U32 R9, R9, R28, RZ ;  /* 0x0000001c09097227 */ /* 0x000fc800078e00ff */
[C---:B------:R-:W-:Y:S02]  /*0c10*/  IMAD R24, R11.reuse, R6, R24 ;  /* 0x000000060b187224 */ /* 0x040fe400078e0218 */
[C---:B------:R-:W-:Y:S02]  /*0c20*/  IMAD R26, R11.reuse, R13, R26 ;  /* 0x0000000d0b1a7224 */ /* 0x040fe400078e021a */
[----:B------:R-:W-:Y:S02]  /*0c30*/  IMAD.MOV R9, RZ, RZ, -R9 ;  /* 0x000000ffff097224 */ /* 0x000fe400078e0a09 */
[----:B------:R-:W-:Y:S02]  /*0c40*/  IMAD.SHL.U32 R6, R14, 0x8, RZ ;  /* 0x000000080e067824 */ /* 0x000fe400078e00ff */
[--C-:B------:R-:W-:Y:S01]  /*0c50*/  @!P3 IMAD.IADD R10, R10, 0x1, -R11.reuse ;  /* 0x000000010a0ab824 */ /* 0x100fe200078e0a0b */
[C---:B------:R-:W-:Y:S01]  /*0c60*/  ISETP.GT.U32.AND P3, PT, R11.reuse, R24, PT ;  /* 0x000000180b00720c */ /* 0x040fe20003f64070 */
[C---:B------:R-:W-:Y:S01]  /*0c70*/  IMAD R28, R11.reuse, R9, R28 ;  /* 0x000000090b1c7224 */ /* 0x040fe200078e021c */
[----:B------:R-:W-:Y:S01]  /*0c80*/  LOP3.LUT R6, R6, 0x30, RZ, 0xc0, !PT ;  /* 0x0000003006067812 */ /* 0x000fe200078ec0ff */
[--C-:B------:R-:W-:Y:S01]  /*0c90*/  @!P4 IMAD.IADD R12, R12, 0x1, -R11.reuse ;  /* 0x000000010c0cc824 */ /* 0x100fe200078e0a0b */
[C---:B------:R-:W-:Y:S01]  /*0ca0*/  ISETP.GT.U32.AND P4, PT, R11.reuse, R26, PT ;  /* 0x0000001a0b00720c */ /* 0x040fe20003f84070 */
[----:B------:R-:W-:Y:S01]  /*0cb0*/  @!P6 IMAD.IADD R18, R18, 0x1, -R11 ;  /* 0x000000011212e824 */ /* 0x000fe200078e0a0b */
[----:B------:R-:W-:Y:S01]  /*0cc0*/  ISETP.GT.U32.AND P6, PT, R11, R28, PT ;  /* 0x0000001c0b00720c */ /* 0x000fe20003fc4070 */
[----:B------:R-:W-:Y:S01]  /*0cd0*/  IMAD R21, R5, 0x10, R6 ;  /* 0x0000001005157824 */ /* 0x000fe200078e0206 */
[----:B------:R-:W-:Y:S01]  /*0ce0*/  SHF.R.S32.HI R9, RZ, 0x2, R14 ;  /* 0x00000002ff097819 */ /* 0x000fe2000001140e */
[----:B------:R-:W-:-:S02]  /*0cf0*/  IMAD.SHL.U32 R6, R14, 0x20, RZ ;  /* 0x000000200e067824 */ /* 0x000fc400078e00ff */
[--C-:B------:R-:W-:Y:S01]  /*0d00*/  @!P2 IMAD.IADD R20, R20, 0x1, -R11.reuse ;  /* 0x000000011414a824 */ /* 0x100fe200078e0a0b */
[----:B------:R-:W-:Y:S01]  /*0d10*/  SGXT R9, R9, 0x1 ;  /* 0x000000010909781a */ /* 0x000fe20000000200 */
[--C-:B------:R-:W-:Y:S01]  /*0d20*/  @!P5 IMAD.IADD R16, R16, 0x1, -R11.reuse ;  /* 0x000000011010d824 */ /* 0x100fe200078e0a0b */
[----:B------:R-:W-:Y:S01]  /*0d30*/  LOP3.LUT R6, R6, 0x60, RZ, 0xc0, !PT ;  /* 0x0000006006067812 */ /* 0x000fe200078ec0ff */
[--C-:B------:R-:W-:Y:S01]  /*0d40*/  @!P3 IMAD.IADD R24, R24, 0x1, -R11.reuse ;  /* 0x000000011818b824 */ /* 0x100fe200078e0a0b */
[----:B------:R-:W-:Y:S01]  /*0d50*/  ISETP.GT.U32.AND P2, PT, R11, R20, PT ;  /* 0x000000140b00720c */ /* 0x000fe20003f44070 */
[----:B------:R-:W-:Y:S01]  /*0d60*/  @!P4 IMAD.IADD R26, R26, 0x1, -R11 ;  /* 0x000000011a1ac824 */ /* 0x000fe200078e0a0b */
[----:B------:R-:W-:Y:S01]  /*0d70*/  ISETP.GE.AND P5, PT, R29, RZ, PT ;  /* 0x000000ff1d00720c */ /* 0x000fe20003fa6270 */
[----:B------:R-:W-:Y:S01]  /*0d80*/  IMAD.MOV.U32 R17, RZ, RZ, R10 ;  /* 0x000000ffff117224 */ /* 0x000fe200078e000a */
[----:B------:R-:W-:Y:S01]  /*0d90*/  LOP3.LUT R13, R6, 0x90, R9, 0xf8, !PT ;  /* 0x00000090060d7812 */ /* 0x000fe200078ef809 */
[----:B------:R-:W-:Y:S01]  /*0da0*/  IMAD.SHL.U32 R10, R14, 0x10, RZ ;  /* 0x000000100e0a7824 */ /* 0x000fe200078e00ff */
[C---:B------:R-:W-:Y:S01]  /*0db0*/  ISETP.GT.U32.AND P4, PT, R11.reuse, R24, PT ;  /* 0x000000180b00720c */ /* 0x040fe20003f84070 */
[--C-:B------:R-:W-:Y:S01]  /*0dc0*/  @!P6 IMAD.IADD R28, R28, 0x1, -R11.reuse ;  /* 0x000000011c1ce824 */ /* 0x100fe200078e0a0b */
[----:B------:R-:W-:Y:S01]  /*0dd0*/  ISETP.GT.U32.AND P6, PT, R11, R26, PT ;  /* 0x0000001a0b00720c */ /* 0x000fe20003fc4070 */
[----:B------:R-:W-:Y:S01]  /*0de0*/  IMAD.SHL.U32 R5, R14, 0x40, RZ ;  /* 0x000000400e057824 */ /* 0x000fe200078e00ff */
[----:B------:R-:W-:Y:S01]  /*0df0*/  LOP3.LUT R9, R10, 0x100, RZ, 0xc0, !PT ;  /* 0x000001000a097812 */ /* 0x000fe200078ec0ff */
[----:B------:R-:W-:Y:S01]  /*0e00*/  IMAD.MOV.U32 R19, RZ, RZ, R12 ;  /* 0x000000ffff137224 */ /* 0x000fe200078e000c */
[--C-:B------:R-:W-:Y:S01]  /*0e10*/  LOP3.LUT R10, R13, 0x10, R4.reuse, 0x78, !PT ;  /* 0x000000100d0a7812 */ /* 0x100fe200078e7804 */
[----:B------:R-:W-:Y:S01]  /*0e20*/  @!P2 IMAD.IADD R20, R20, 0x1, -R11 ;  /* 0x000000011414a824 */ /* 0x000fe200078e0a0b */
[----:B------:R-:W-:Y:S01]  /*0e30*/  LOP3.LUT R21, R21, 0x30, R4, 0x78, !PT ;  /* 0x0000003015157812 */ /* 0x000fe200078e7804 */
[----:B------:R-:W-:Y:S01]  /*0e40*/  @!P5 IMAD.MOV R19, RZ, RZ, -R19 ;  /* 0x000000ffff13d224 */ /* 0x000fe200078e0a13 */
[----:B------:R-:W-:Y:S01]  /*0e50*/  LOP3.LUT R12, R5, 0x1c0, RZ, 0xc0, !PT ;  /* 0x000001c0050c7812 */ /* 0x000fe200078ec0ff */
[----:B------:R-:W-:Y:S01]  /*0e60*/  @!P1 IMAD.MOV R17, RZ, RZ, -R17 ;  /* 0x000000ffff119224 */ /* 0x000fe200078e0a11 */
[----:B------:R-:W-:Y:S01]  /*0e70*/  IADD3 R9, R10, UR4, R9 ;  /* 0x000000040a097c10 */ /* 0x000fe2000fffe009 */
[--C-:B------:R-:W-:Y:S01]  /*0e80*/  @!P4 IMAD.IADD R24, R24, 0x1, -R11.reuse ;  /* 0x000000011818c824 */ /* 0x100fe200078e0a0b */
[----:B------:R-:W-:Y:S01]  /*0e90*/  IADD3 R10, R21, UR4, R12 ;  /* 0x00000004150a7c10 */ /* 0x000fe2000fffe00c */
[----:B------:R-:W-:Y:S01]  /*0ea0*/  @!P6 IMAD.IADD R26, R26, 0x1, -R11 ;  /* 0x000000011a1ae824 */ /* 0x000fe200078e0a0b */
[----:B------:R-:W0:Y:S01]  /*0eb0*/  LDC R21, c[0x0][0x240] ;  /* 0x00009000ff157b82 */ /* 0x000e220000000800 */
[----:B------:R-:W-:Y:S01]  /*0ec0*/  ISETP.GE.AND P2, PT, R25, RZ, PT ;  /* 0x000000ff1900720c */ /* 0x000fe20003f46270 */
[----:B------:R-:W-:Y:S01]  /*0ed0*/  IMAD R15, R15, UR5, RZ ;  /* 0x000000050f0f7c24 */ /* 0x000fe2000f8e02ff */
[----:B------:R-:W-:Y:S01]  /*0ee0*/  ISETP.GT.U32.AND P5, PT, R11, R28, PT ;  /* 0x0000001c0b00720c */ /* 0x000fe20003fa4070 */
[----:B------:R-:W-:Y:S01]  /*0ef0*/  ULDC UR5, c[0x0][0x230] ;  /* 0x00008c0000057ab9 */ /* 0x000fe20000000800 */
[----:B------:R-:W-:-:S02]  /*0f00*/  ISETP.GE.AND P1, PT, R27, RZ, PT ;  /* 0x000000ff1b00720c */ /* 0x000fc40003f26270 */
[----:B------:R-:W-:Y:S01]  /*0f10*/  ISETP.GE.AND P3, PT, R30, RZ, PT ;  /* 0x000000ff1e00720c */ /* 0x000fe20003f66270 */
[----:B------:R-:W1:Y:S01]  /*0f20*/  LDC.64 R12, c[0x0][0x218] ;  /* 0x00008600ff0c7b82 */ /* 0x000e620000000a00 */
[----:B------:R-:W-:Y:S02]  /*0f30*/  ISETP.GE.AND P4, PT, R31, RZ, PT ;  /* 0x000000ff1f00720c */ /* 0x000fe40003f86270 */
[----:B------:R-:W-:-:S03]  /*0f40*/  ISETP.GE.AND P6, PT, R32, RZ, PT ;  /* 0x000000ff2000720c */ /* 0x000fc60003fc6270 */
[----:B------:R-:W-:Y:S02]  /*0f50*/  @!P2 IMAD.MOV R16, RZ, RZ, -R16 ;  /* 0x000000ffff10a224 */ /* 0x000fe400078e0a10 */
[----:B------:R-:W-:Y:S01]  /*0f60*/  @!P5 IMAD.IADD R28, R28, 0x1, -R11 ;  /* 0x000000011c1cd824 */ /* 0x000fe200078e0a0b */
[----:B------:R-:W-:Y:S01]  /*0f70*/  ISETP.NE.AND P5, PT, R23, RZ, PT ;  /* 0x000000ff1700720c */ /* 0x000fe20003fa5270 */
[----:B------:R-:W-:Y:S01]  /*0f80*/  @!P1 IMAD.MOV R18, RZ, RZ, -R18 ;  /* 0x000000ffff129224 */ /* 0x000fe200078e0a12 */
[----:B------:R-:W-:Y:S01]  /*0f90*/  LOP3.LUT R11, R3, 0x10, RZ, 0xfc, !PT ;  /* 0x00000010030b7812 */ /* 0x000fe200078efcff */
[----:B------:R-:W-:Y:S01]  /*0fa0*/  @!P3 IMAD.MOV R20, RZ, RZ, -R20 ;  /* 0x000000ffff14b224 */ /* 0x000fe200078e0a14 */
[C---:B------:R-:W-:Y:S01]  /*0fb0*/  SEL R17, R22.reuse, R17, !P5 ;  /* 0x0000001116117207 */ /* 0x040fe20006800000 */
[----:B------:R-:W-:Y:S01]  /*0fc0*/  @!P4 IMAD.MOV R24, RZ, RZ, -R24 ;  /* 0x000000ffff18c224 */ /* 0x000fe200078e0a18 */
[C---:B------:R-:W-:Y:S01]  /*0fd0*/  SEL R19, R22.reuse, R19, !P5 ;  /* 0x0000001316137207 */ /* 0x040fe20006800000 */
[----:B------:R-:W-:Y:S01]  /*0fe0*/  @!P6 IMAD.MOV R26, RZ, RZ, -R26 ;  /* 0x000000ffff1ae224 */ /* 0x000fe200078e0a1a */
[C---:B------:R-:W-:Y:S01]  /*0ff0*/  SEL R16, R22.reuse, R16, !P5 ;  /* 0x0000001016107207 */ /* 0x040fe20006800000 */
[----:B------:R-:W-:Y:S01]  /*1000*/  @!P0 IMAD.MOV R28, RZ, RZ, -R28 ;  /* 0x000000ffff1c8224 */ /* 0x000fe200078e0a1c */
[C---:B------:R-:W-:Y:S01]  /*1010*/  SEL R18, R22.reuse, R18, !P5 ;  /* 0x0000001216127207 */ /* 0x040fe20006800000 */
[-C--:B0-----:R-:W-:Y:S01]  /*1020*/  IMAD R17, R17, R21.reuse, RZ ;  /* 0x0000001511117224 */ /* 0x081fe200078e02ff */
[C---:B------:R-:W-:Y:S01]  /*1030*/  SEL R20, R22.reuse, R20, !P5 ;  /* 0x0000001416147207 */ /* 0x040fe20006800000 */
[-C--:B------:R-:W-:Y:S01]  /*1040*/  IMAD R19, R19, R21.reuse, RZ ;  /* 0x0000001513137224 */ /* 0x080fe200078e02ff */
[----:B------:R-:W-:Y:S01]  /*1050*/  SEL R24, R22, R24, !P5 ;  /* 0x0000001816187207 */ /* 0x000fe20006800000 */
[-C--:B------:R-:W-:Y:S01]  /*1060*/  IMAD R16, R16, R21.reuse, RZ ;  /* 0x0000001510107224 */ /* 0x080fe200078e02ff */
[----:B------:R-:W-:Y:S01]  /*1070*/  SEL R26, R22, R26, !P5 ;  /* 0x0000001a161a7207 */ /* 0x000fe20006800000 */
[-C--:B------:R-:W-:Y:S01]  /*1080*/  IMAD R18, R18, R21.reuse, RZ ;  /* 0x0000001512127224 */ /* 0x080fe200078e02ff */
[----:B------:R-:W-:Y:S01]  /*1090*/  SEL R22, R22, R28, !P5 ;  /* 0x0000001c16167207 */ /* 0x000fe20006800000 */
[-C--:B------:R-:W-:Y:S01]  /*10a0*/  IMAD R20, R20, R21.reuse, RZ ;  /* 0x0000001514147224 */ /* 0x080fe200078e02ff */
[-C--:B-1----:R-:W-:Y:S01]  /*10b0*/  LEA R40, P3, R17, R12.reuse, 0x1 ;  /* 0x0000000c11287211 */ /* 0x082fe200078608ff */
[-C--:B------:R-:W-:Y:S01]  /*10c0*/  IMAD R24, R24, R21.reuse, RZ ;  /* 0x0000001518187224 */ /* 0x080fe200078e02ff */
[-C--:B------:R-:W-:Y:S01]  /*10d0*/  LEA R38, P6, R19, R12.reuse, 0x1 ;  /* 0x0000000c13267211 */ /* 0x080fe200078c08ff */
[-C--:B------:R-:W-:Y:S01]  /*10e0*/  IMAD R29, R26, R21.reuse, RZ ;  /* 0x000000151a1d7224 */ /* 0x080fe200078e02ff */
[----:B------:R-:W-:Y:S01]  /*10f0*/  LEA R36, P5, R16, R12, 0x1 ;  /* 0x0000000c10247211 */ /* 0x000fe200078a08ff */
[----:B------:R-:W-:Y:S01]  /*1100*/  IMAD R22, R22, R21, RZ ;  /* 0x0000001516167224 */ /* 0x000fe200078e02ff */
[-C--:B------:R-:W-:Y:S01]  /*1110*/  LEA.HI.X.SX32 R41, R17, R13.reuse, 0x1, P3 ;  /* 0x0000000d11297211 */ /* 0x080fe200018f0eff */
[----:B------:R-:W-:Y:S01]  /*1120*/  IMAD R49, R11, R42, RZ ;  /* 0x0000002a0b317224 */ /* 0x000fe200078e02ff */
[-C--:B------:R-:W-:Y:S01]  /*1130*/  LEA.HI.X.SX32 R39, R19, R13.reuse, 0x1, P6 ;  /* 0x0000000d13277211 */ /* 0x080fe200030f0eff */
[----:B------:R-:W-:Y:S01]  /*1140*/  IMAD.SHL.U32 R42, R42, 0x20, RZ ;  /* 0x000000202a2a7824 */ /* 0x000fe200078e00ff */
[----:B------:R-:W-:-:S02]  /*1150*/  LEA.HI.X.SX32 R37, R16, R13, 0x1, P5 ;  /* 0x0000000d10257211 */ /* 0x000fc400028f0eff */
[----:B------:R-:W-:Y:S02]  /*1160*/  CS2R R16, SRZ ;  /* 0x0000000000107805 */ /* 0x000fe4000001ff00 */
[-C--:B------:R-:W-:Y:S02]  /*1170*/  LEA R34, P2, R18, R12.reuse, 0x1 ;  /* 0x0000000c12227211 */ /* 0x080fe400078408ff */
[-C--:B------:R-:W-:Y:S02]  /*1180*/  LEA R32, P4, R20, R12.reuse, 0x1 ;  /* 0x0000000c14207211 */ /* 0x080fe400078808ff */
[-C--:B------:R-:W-:Y:S02]  /*1190*/  LEA R30, P3, R24, R12.reuse, 0x1 ;  /* 0x0000000c181e7211 */ /* 0x080fe400078608ff */
[-C--:B------:R-:W-:Y:S02]  /*11a0*/  LEA R28, P6, R29, R12.reuse, 0x1 ;  /* 0x0000000c1d1c7211 */ /* 0x080fe400078c08ff */
[----:B------:R-:W-:-:S02]  /*11b0*/  LEA R26, P5, R22, R12, 0x1 ;  /* 0x0000000c161a7211 */ /* 0x000fc400078a08ff */
[----:B------:R-:W-:Y:S02]  /*11c0*/  SHF.R.S32.HI R12, RZ, 0x6, R14 ;  /* 0x00000006ff0c7819 */ /* 0x000fe4000001140e */
[-C--:B------:R-:W-:Y:S02]  /*11d0*/  LEA.HI.X.SX32 R35, R18, R13.reuse, 0x1, P2 ;  /* 0x0000000d12237211 */ /* 0x080fe400010f0eff */
[----:B------:R-:W-:Y:S02]  /*11e0*/  CS2R R18, SRZ ;  /* 0x0000000000127805 */ /* 0x000fe4000001ff00 */
[----:B------:R-:W-:Y:S02]  /*11f0*/  SGXT R12, R12, 0x1 ;  /* 0x000000010c0c781a */ /* 0x000fe40000000200 */
[-C--:B------:R-:W-:Y:S02]  /*1200*/  LEA.HI.X.SX32 R33, R20, R13.reuse, 0x1, P4 ;  /* 0x0000000d14217211 */ /* 0x080fe400020f0eff */
[-C--:B------:R-:W-:Y:S01]  /*1210*/  LEA.HI.X.SX32 R31, R24, R13.reuse, 0x1, P3 ;  /* 0x0000000d181f7211 */ /* 0x080fe200018f0eff */
[----:B------:R-:W-:Y:S01]  /*1220*/  IMAD.WIDE R24, R15, 0x2, RZ ;  /* 0x000000020f187825 */ /* 0x000fe200078e02ff */
[----:B------:R-:W-:-:S02]  /*1230*/  LEA.HI.X.SX32 R29, R29, R13, 0x1, P6 ;  /* 0x0000000d1d1d7211 */ /* 0x000fc400030f0eff */
[----:B------:R-:W-:Y:S02]  /*1240*/  LEA.HI.X.SX32 R27, R22, R13, 0x1, P5 ;  /* 0x0000000d161b7211 */ /* 0x000fe400028f0eff */
[----:B------:R-:W-:Y:S02]  /*1250*/  LEA R43, P1, R49, UR8, 0x1 ;  /* 0x00000008312b7c11 */ /* 0x000fe4000f8208ff */
[----:B------:R-:W-:Y:S02]  /*1260*/  LEA R45, P0, R47, UR8, 0x1 ;  /* 0x000000082f2d7c11 */ /* 0x000fe4000f8008ff */
[----:B------:R-:W-:Y:S02]  /*1270*/  LOP3.LUT R13, R12, 0x90, RZ, 0xc0, !PT ;  /* 0x000000900c0d7812 */ /* 0x000fe400078ec0ff */
[----:B------:R-:W-:Y:S02]  /*1280*/  LEA.HI.X.SX32 R49, R49, UR9, 0x1, P1 ;  /* 0x0000000931317c11 */ /* 0x000fe400088f0eff */
[----:B------:R-:W-:-:S02]  /*1290*/  LEA.HI.X.SX32 R47, R47, UR9, 0x1, P0 ;  /* 0x000000092f2f7c11 */ /* 0x000fc400080f0eff */
[----:B------:R-:W-:-:S07]  /*12a0*/  LOP3.LUT R46, R13, 0x17e, R4, 0x78, !PT ;  /* 0x0000017e0d2e7812 */ /* 0x000fce00078e7804 */
.L_x_1:
[----:B------:R-:W-:Y:S02]  /*12b0*/  ISETP.GE.AND P0, PT, R3, UR5, PT ;  /* 0x0000000503007c0c */ /* 0x000fe4000bf06270 */
[C---:B------:R-:W-:Y:S02]  /*12c0*/  IADD3 R20, P1, R24.reuse, R45, RZ ;  /* 0x0000002d18147210 */ /* 0x040fe40007f3e0ff */
[----:B------:R-:W-:Y:S02]  /*12d0*/  PRMT R55, RZ, 0x7610, R55 ;  /* 0x00007610ff377816 */ /* 0x000fe40000000037 */
[----:B------:R-:W-:Y:S01]  /*12e0*/  ISETP.GE.AND P2, PT, R11, UR5, PT ;  /* 0x000000050b007c0c */ /* 0x000fe2000bf46270 */
[----:B------:R-:W-:Y:S01]  /*12f0*/  IMAD.X R21, R25, 0x1, R47, P1 ;  /* 0x0000000119157824 */ /* 0x000fe200008e062f */
[----:B------:R-:W-:-:S05]  /*1300*/  IADD3 R14, P1, R24, R43, RZ ;  /* 0x0000002b180e7210 */ /* 0x000fca0007f3e0ff */
[----:B------:R0:W2:Y:S01]  /*1310*/  @!P0 LDG.E.U16 R55, desc[UR6][R20.64] ;  /* 0x0000000614378981 */ /* 0x0000a2000c1e1500 */
[----:B------:R-:W-:Y:S01]  /*1320*/  PRMT R23, RZ, 0x7610, R23 ;  /* 0x00007610ff177816 */ /* 0x000fe20000000017 */
[----:B------:R-:W-:Y:S01]  /*1330*/  IMAD.X R15, R25, 0x1, R49, P1 ;  /* 0x00000001190f7824 */ /* 0x000fe200008e0631 */
[----:B------:R-:W-:-:S04]  /*1340*/  ISETP.GE.AND P0, PT, R2, UR5, PT ;  /* 0x0000000502007c0c */ /* 0x000fc8000bf06270 */
[----:B------:R1:W3:Y:S01]  /*1350*/  @!P2 LDG.E.U16 R23, desc[UR6][R14.64] ;  /* 0x000000060e17a981 */ /* 0x0002e2000c1e1500 */
[----:B------:R-:W-:Y:S01]  /*1360*/  PRMT R52, RZ, 0x7610, R52 ;  /* 0x00007610ff347816 */ /* 0x000fe20000000034 */
[C---:B------:R-:W-:Y:S01]  /*1370*/  IMAD.WIDE R12, R51.reuse, 0x2, R26 ;  /* 0x00000002330c7825 */ /* 0x040fe200078e021a */
[----:B------:R-:W-:Y:S01]  /*1380*/  BAR.SYNC.DEFER_BLOCKING 0x0 ;  /* 0x0000000000007b1d */ /* 0x000fe20000010000 */
[----:B------:R-:W-:Y:S02]  /*1390*/  PRMT R22, RZ, 0x7610, R22 ;  /* 0x00007610ff167816 */ /* 0x000fe40000000016 */
[C---:B0-----:R-:W-:Y:S01]  /*13a0*/  IMAD.WIDE R20, R51.reuse, 0x2, R28 ;  /* 0x0000000233147825 */ /* 0x041fe200078e021c */
[----:B------:R-:W-:Y:S02]  /*13b0*/  PRMT R48, RZ, 0x7610, R48 ;  /* 0x00007610ff307816 */ /* 0x000fe40000000030 */
[----:B------:R-:W-:Y:S01]  /*13c0*/  PRMT R50, RZ, 0x7610, R50 ;  /* 0x00007610ff327816 */ /* 0x000fe20000000032 */
[----:B-1----:R-:W-:Y:S01]  /*13d0*/  IMAD.WIDE R14, R51, 0x2, R30 ;  /* 0x00000002330e7825 */ /* 0x002fe200078e021e */
[----:B------:R-:W-:-:S02]  /*13e0*/  PRMT R56, RZ, 0x7610, R56 ;  /* 0x00007610ff387816 */ /* 0x000fc40000000038 */
[----:B------:R-:W-:Y:S02]  /*13f0*/  PRMT R58, RZ, 0x7610, R58 ;  /* 0x00007610ff3a7816 */ /* 0x000fe4000000003a */
[----:B------:R-:W-:Y:S02]  /*1400*/  PRMT R60, RZ, 0x7610, R60 ;  /* 0x00007610ff3c7816 */ /* 0x000fe4000000003c */
[----:B------:R-:W-:Y:S01]  /*1410*/  PRMT R57, RZ, 0x7610, R57 ;  /* 0x00007610ff397816 */ /* 0x000fe20000000039 */
[----:B------:R0:W4:Y:S04]  /*1420*/  @!P0 LDG.E.U16 R52, desc[UR6][R12.64] ;  /* 0x000000060c348981 */ /* 0x000128000c1e1500 */
[----:B------:R1:W5:Y:S04]  /*1430*/  @!P0 LDG.E.U16 R22, desc[UR6][R20.64] ;  /* 0x0000000614168981 */ /* 0x000368000c1e1500 */
[----:B------:R1:W5:Y:S01]  /*1440*/  @!P0 LDG.E.U16 R48, desc[UR6][R14.64] ;  /* 0x000000060e308981 */ /* 0x000362000c1e1500 */
[----:B0-----:R-:W-:-:S04]  /*1450*/  IMAD.WIDE R12, R51, 0x2, R32 ;  /* 0x00000002330c7825 */ /* 0x001fc800078e0220 */
[C---:B-1----:R-:W-:Y:S01]  /*1460*/  IMAD.WIDE R20, R51.reuse, 0x2, R34 ;  /* 0x0000000233147825 */ /* 0x042fe200078e0222 */
[----:B------:R0:W5:Y:S03]  /*1470*/  @!P0 LDG.E.U16 R50, desc[UR6][R12.64] ;  /* 0x000000060c328981 */ /* 0x000166000c1e1500 */
[C---:B------:R-:W-:Y:S01]  /*1480*/  IMAD.WIDE R14, R51.reuse, 0x2, R36 ;  /* 0x00000002330e7825 */ /* 0x040fe200078e0224 */
[----:B------:R-:W5:Y:S04]  /*1490*/  @!P0 LDG.E.U16 R56, desc[UR6][R20.64] ;  /* 0x0000000614388981 */ /* 0x000f68000c1e1500 */
[----:B------:R-:W5:Y:S01]  /*14a0*/  @!P0 LDG.E.U16 R58, desc[UR6][R14.64] ;  /* 0x000000060e3a8981 */ /* 0x000f62000c1e1500 */
[----:B0-----:R-:W-:-:S05]  /*14b0*/  IMAD.WIDE R12, R51, 0x2, R38 ;  /* 0x00000002330c7825 */ /* 0x001fca00078e0226 */
[----:B------:R-:W5:Y:S04]  /*14c0*/  @!P0 LDG.E.U16 R60, desc[UR6][R12.64] ;  /* 0x000000060c3c8981 */ /* 0x000f68000c1e1500 */
[----:B--2---:R0:W-:Y:S02]  /*14d0*/  STS.U16 [R46+UR4+0x1000], R55 ;  /* 0x001000372e007988 */ /* 0x0041e40008000404 */
[----:B0-----:R-:W-:-:S05]  /*14e0*/  IMAD.WIDE R54, R51, 0x2, R40 ;  /* 0x0000000233367825 */ /* 0x001fca00078e0228 */
[----:B------:R-:W2:Y:S04]  /*14f0*/  @!P0 LDG.E.U16 R57, desc[UR6][R54.64] ;  /* 0x0000000636398981 */ /* 0x000ea8000c1e1500 */
[----:B---3--:R-:W-:Y:S04]  /*1500*/  STS.U16 [R46+UR4+0x1200], R23 ;  /* 0x001200172e007988 */ /* 0x008fe80008000404 */
[----:B----4-:R-:W-:Y:S04]  /*1510*/  STS.U16 [R7+UR4], R52 ;  /* 0x0000003407007988 */ /* 0x010fe80008000404 */
[----:B-----5:R-:W-:Y:S04]  /*1520*/  STS.U16 [R7+UR4+0x200], R22 ;  /* 0x0002001607007988 */ /* 0x020fe80008000404 */
[----:B------:R-:W-:Y:S04]  /*1530*/  STS.U16 [R7+UR4+0x400], R48 ;  /* 0x0004003007007988 */ /* 0x000fe80008000404 */
[----:B------:R-:W-:Y:S04]  /*1540*/  STS.U16 [R7+UR4+0x600], R50 ;  /* 0x0006003207007988 */ /* 0x000fe80008000404 */
[----:B------:R-:W-:Y:S04]  /*1550*/  STS.U16 [R7+UR4+0x800], R56 ;  /* 0x0008003807007988 */ /* 0x000fe80008000404 */
[----:B------:R-:W-:Y:S04]  /*1560*/  STS.U16 [R7+UR4+0xa00], R58 ;  /* 0x000a003a07007988 */ /* 0x000fe80008000404 */
[----:B------:R-:W-:Y:S01]  /*1570*/  STS.U16 [R7+UR4+0xc00], R60 ;  /* 0x000c003c07007988 */ /* 0x000fe20008000404 */
[----:B------:R-:W-:-:S05]  /*1580*/  VIADD R44, R44, 0xffffffff ;  /* 0xffffffff2c2c7836 */ /* 0x000fca0000000000 */
[----:B------:R-:W-:Y:S01]  /*1590*/  ISETP.NE.U32.AND P0, PT, R44, RZ, PT ;  /* 0x000000ff2c00720c */ /* 0x000fe20003f05070 */
[----:B------:R-:W-:Y:S01]  /*15a0*/  UIADD3 UR5, UR5, -0x20, URZ ;  /* 0xffffffe005057890 */ /* 0x000fe2000fffe03f */
[----:B------:R-:W-:-:S04]  /*15b0*/  IMAD.WIDE R40, R53, 0x2, R40 ;  /* 0x0000000235287825 */ /* 0x000fc800078e0228 */
[----:B------:R-:W-:-:S04]  /*15c0*/  IMAD.WIDE R38, R53, 0x2, R38 ;  /* 0x0000000235267825 */ /* 0x000fc800078e0226 */
[----:B------:R-:W-:-:S04]  /*15d0*/  IMAD.WIDE R36, R53, 0x2, R36 ;  /* 0x0000000235247825 */ /* 0x000fc800078e0224 */
[----:B------:R-:W-:-:S04]  /*15e0*/  IMAD.WIDE R34, R53, 0x2, R34 ;  /* 0x0000000235227825 */ /* 0x000fc800078e0222 */
[----:B------:R-:W-:-:S04]  /*15f0*/  IMAD.WIDE R32, R53, 0x2, R32 ;  /* 0x0000000235207825 */ /* 0x000fc800078e0220 */
[----:B------:R-:W-:-:S04]  /*1600*/  IMAD.WIDE R30, R53, 0x2, R30 ;  /* 0x00000002351e7825 */ /* 0x000fc800078e021e */
[----:B------:R-:W-:-:S04]  /*1610*/  IMAD.WIDE R28, R53, 0x2, R28 ;  /* 0x00000002351c7825 */ /* 0x000fc800078e021c */
[----:B------:R-:W-:-:S04]  /*1620*/  IMAD.WIDE R26, R53, 0x2, R26 ;  /* 0x00000002351a7825 */ /* 0x000fc800078e021a */
[----:B------:R-:W-:Y:S01]  /*1630*/  IMAD.WIDE R24, R42, 0x2, R24 ;  /* 0x000000022a187825 */ /* 0x000fe200078e0218 */
[----:B--2---:R-:W-:Y:S01]  /*1640*/  STS.U16 [R7+UR4+0xe00], R57 ;  /* 0x000e003907007988 */ /* 0x004fe20008000404 */
[----:B------:R-:W-:Y:S06]  /*1650*/  BAR.SYNC.DEFER_BLOCKING 0x0 ;  /* 0x0000000000007b1d */ /* 0x000fec0000010000 */
[----:B------:R-:W-:Y:S04]  /*1660*/  LDSM.16.MT88.4 R20, [R9+0x1000] ;  /* 0x001000000914783b */ /* 0x000fe80000004200 */
[----:B------:R-:W0:Y:S02]  /*1670*/  LDSM.16.M88.4 R12, [R10] ;  /* 0x000000000a0c783b */ /* 0x000e240000000200 */
[----:B0-----:R-:W-:Y:S02]  /*1680*/  HMMA.16816.F32.BF16 R16, R20, R12, R16 ;  /* 0x0000000c1410723c */ /* 0x001fe40000041810 */
[----:B------:R-:W0:-:S15]  /*1690*/  LDSM.16.MT88.4 R20, [R9+0x1200] ;  /* 0x001200000914783b */ /* 0x000e1e0000004200 */
[----:B------:R-:W-:-:S07]  /*16a0*/  NOP ;  /* 0x0000000000007918 */ /* 0x000fce0000000000 */
[----:B0-----:R-:W-:Y:S01]  /*16b0*/  HMMA.16816.F32.BF16 R16, R20, R14, R16 ;  /* 0x0000000e1410723c */ /* 0x001fe20000041810 */
[----:B------:R-:W-:-:S08]  /*16c0*/  NOP ;  /* 0x0000000000007918 */ /* 0x000fd00000000000 */
[----:B------:R-:W-:-:S15]  /*16d0*/  @P0 BRA `(.L_x_1) ;  /* 0xfffffff800f40947 */ /* 0x000fde000383ffff */
[----:B------:R-:W-:Y:S02]  /*16e0*/  F2FP.BF16.F32.PACK_AB R18, R19, R18 ;  /* 0x000000121312723e */ /* 0x000fe400000010ff */
[----:B------:R-:W-:-:S07]  /*16f0*/  F2FP.BF16.F32.PACK_AB R16, R17, R16 ;  /* 0x000000101110723e */ /* 0x000fce00000010ff */
.L_x_0:
[----:B------:R-:W0:Y:S01]  /*1700*/  S2R R17, SR_TID.X ;  /* 0x0000000000117919 */ /* 0x000e220000002100 */
[----:B------:R-:W1:Y:S01]  /*1710*/  S2UR UR5, SR_CgaCtaId ;  /* 0x00000000000579c3 */ /* 0x000e620000008800 */
[----:B------:R-:W-:Y:S01]  /*1720*/  UMOV UR4, 0x400 ;  /* 0x0000040000047882 */ /* 0x000fe20000000000 */
[----:B------:R-:W-:-:S06]  /*1730*/  LOP3.LUT R5, R5, 0x600, RZ, 0xc0, !PT ;  /* 0x0000060005057812 */ /* 0x000fcc00078ec0ff */
[----:B------:R-:W-:Y:S01]  /*1740*/  BAR.SYNC.DEFER_BLOCKING 0x0 ;  /* 0x0000000000007b1d */ /* 0x000fe20000010000 */
[----:B------:R-:W-:Y:S02]  /*1750*/  PRMT R12, R16, 0x7632, R12 ;  /* 0x00007632100c7816 */ /* 0x000fe4000000000c */
[----:B------:R-:W-:Y:S01]  /*1760*/  PRMT R14, R18, 0x7632, R14 ;  /* 0x00007632120e7816 */ /* 0x000fe2000000000e */
[----:B------:R-:W-:-:S04]  /*1770*/  IMAD R2, R2, 0x4, R5 ;  /* 0x0000000402027824 */ /* 0x000fc800078e0205 */
[----:B------:R-:W2:Y:S01]  /*1780*/  LDC R11, c[0x0][0x248] ;  /* 0x00009200ff0b7b82 */ /* 0x000ea20000000800 */
[----:B------:R-:W-:Y:S02]  /*1790*/  ULDC.64 UR8, c[0x0][0x228] ;  /* 0x00008a0000087ab9 */ /* 0x000fe40000000a00 */
[----:B------:R-:W-:Y:S01]  /*17a0*/  ISETP.GE.AND P0, PT, R0, UR8, PT ;  /* 0x0000000800007c0c */ /* 0x000fe2000bf06270 */
[----:B-1----:R-:W-:Y:S01]  /*17b0*/  ULEA UR4, UR5, UR4, 0x18 ;  /* 0x0000000405047291 */ /* 0x002fe2000f8ec03f */
[--C-:B0-----:R-:W-:Y:S01]  /*17c0*/  LOP3.LUT R10, R6, 0x1c, R17.reuse, 0xf8, !PT ;  /* 0x0000001c060a7812 */ /* 0x101fe200078ef811 */
[----:B------:R-:W-:Y:S01]  /*17d0*/  IMAD.SHL.U32 R6, R17, 0x4, RZ ;  /* 0x0000000411067824 */ /* 0x000fe200078e00ff */
[----:B------:R-:W-:-:S04]  /*17e0*/  SHF.R.U32.HI R7, RZ, 0x5, R17 ;  /* 0x00000005ff077819 */ /* 0x000fc80000011611 */
[----:B------:R-:W-:Y:S02]  /*17f0*/  LOP3.LUT R7, R10, 0x2, R7, 0xf8, !PT ;  /* 0x000000020a077812 */ /* 0x000fe400078ef807 */
[----:B------:R-:W-:Y:S02]  /*1800*/  LOP3.LUT R10, R2, 0xe0, R17, 0x78, !PT ;  /* 0x000000e0020a7812 */ /* 0x000fe400078e7811 */
[----:B------:R-:W-:Y:S02]  /*1810*/  LOP3.LUT R7, R7, 0x80, R6, 0xf8, !PT ;  /* 0x0000008007077812 */ /* 0x000fe400078ef806 */
[C---:B------:R-:W-:Y:S02]  /*1820*/  LOP3.LUT R2, R8.reuse, R3, RZ, 0xfc, !PT ;  /* 0x0000000308027212 */ /* 0x040fe400078efcff */
[----:B------:R-:W-:Y:S02]  /*1830*/  LOP3.LUT R7, R7, 0x100, R4, 0xf8, !PT ;  /* 0x0000010007077812 */ /* 0x000fe400078ef804 */
[----:B------:R-:W-:-:S02]  /*1840*/  LOP3.LUT R4, R8, 0x20, R3, 0xfe, !PT ;  /* 0x0000002008047812 */ /* 0x000fc400078efe03 */
[C---:B------:R-:W-:Y:S01]  /*1850*/  LOP3.LUT R5, R7.reuse, 0x40, RZ, 0x3c, !PT ;  /* 0x0000004007057812 */ /* 0x040fe200078e3cff */
[----:B------:R-:W-:Y:S01]  /*1860*/  STS.U16 [R7+UR4], R16 ;  /* 0x0000001007007988 */ /* 0x000fe20008000404 */
[C---:B------:R-:W-:Y:S02]  /*1870*/  LOP3.LUT R6, R7.reuse, 0x20, RZ, 0x3c, !PT ;  /* 0x0000002007067812 */ /* 0x040fe400078e3cff */
[----:B------:R-:W-:Y:S01]  /*1880*/  LOP3.LUT R9, R7, 0x60, RZ, 0x3c, !PT ;  /* 0x0000006007097812 */ /* 0x000fe200078e3cff */
[----:B------:R2:W-:Y:S01]  /*1890*/  STS.U16 [R5+UR4+0x400], R12 ;  /* 0x0004000c05007988 */ /* 0x0005e20008000404 */
[----:B------:R-:W-:Y:S02]  /*18a0*/  LOP3.LUT R3, R8, 0x10, R3, 0xfe, !PT ;  /* 0x0000001008037812 */ /* 0x000fe400078efe03 */
[----:B------:R-:W-:Y:S01]  /*18b0*/  LEA.HI R8, R17, R8, RZ, 0x1c ;  /* 0x0000000811087211 */ /* 0x000fe200078fe0ff */
[----:B------:R-:W-:Y:S01]  /*18c0*/  STS.U16 [R6+UR4+0x200], R18 ;  /* 0x0002001206007988 */ /* 0x000fe20008000404 */
[----:B------:R-:W-:-:S02]  /*18d0*/  ISETP.LT.AND P3, PT, R2, UR9, !P0 ;  /* 0x0000000902007c0c */ /* 0x000fc4000c761270 */
[----:B------:R-:W-:Y:S01]  /*18e0*/  ISETP.LT.AND P1, PT, R4, UR9, !P0 ;  /* 0x0000000904007c0c */ /* 0x000fe2000c721270 */
[----:B------:R0:W-:Y:S01]  /*18f0*/  STS.U16 [R9+UR4+0x600], R14 ;  /* 0x0006000e09007988 */ /* 0x0001e20008000404 */
[----:B------:R-:W-:Y:S02]  /*1900*/  VIADD R8, R8, 0x30 ;  /* 0x0000003008087836 */ /* 0x000fe40000000000 */
[-C--:B--2---:R-:W-:Y:S01]  /*1910*/  IMAD R5, R2, R11.reuse, RZ ;  /* 0x0000000b02057224 */ /* 0x084fe200078e02ff */
[----:B------:R-:W-:Y:S03]  /*1920*/  BAR.SYNC.DEFER_BLOCKING 0x0 ;  /* 0x0000000000007b1d */ /* 0x000fe60000010000 */
[----:B------:R-:W-:Y:S02]  /*1930*/  IMAD R7, R11, 0x20, R5 ;  /* 0x000000200b077824 */ /* 0x000fe400078e0205 */
[----:B0-----:R-:W-:Y:S01]  /*1940*/  IMAD R9, R8, R11, RZ ;  /* 0x0000000b08097224 */ /* 0x001fe200078e02ff */
[----:B------:R-:W0:Y:S04]  /*1950*/  LDS R13, [R10+UR4] ;  /* 0x000000040a0d7984 */ /* 0x000e280008000800 */
[----:B------:R1:W2:Y:S01]  /*1960*/  LDS R15, [R10+UR4+0x100] ;  /* 0x000100040a0f7984 */ /* 0x0002a20008000800 */
[----:B------:R-:W-:-:S02]  /*1970*/  ULDC UR4, c[0x0][0x244] ;  /* 0x0000910000047ab9 */ /* 0x000fc40000000800 */
[----:B------:R-:W-:Y:S01]  /*1980*/  IMAD R0, R0, UR4, RZ ;  /* 0x0000000400007c24 */ /* 0x000fe2000f8e02ff */
[----:B------:R-:W-:-:S04]  /*1990*/  ULDC.64 UR4, c[0x0][0x220] ;  /* 0x0000880000047ab9 */ /* 0x000fc80000000a00 */
[----:B-1----:R-:W-:-:S04]  /*19a0*/  LEA R10, P2, R0, UR4, 0x1 ;  /* 0x00000004000a7c11 */ /* 0x002fc8000f8408ff */
[----:B------:R-:W-:Y:S01]  /*19b0*/  LEA.HI.X.SX32 R12, R0, UR5, 0x1, P2 ;  /* 0x00000005000c7c11 */ /* 0x000fe200090f0eff */
[C---:B------:R-:W-:Y:S01]  /*19c0*/  IMAD R0, R3.reuse, R11, RZ ;  /* 0x0000000b03007224 */ /* 0x040fe200078e02ff */
[----:B------:R-:W-:Y:S02]  /*19d0*/  ISETP.LT.AND P2, PT, R3, UR9, !P0 ;  /* 0x0000000903007c0c */ /* 0x000fe4000c741270 */
[-C--:B------:R-:W-:Y:S02]  /*19e0*/  LEA R2, P4, R5, R10.reuse, 0x1 ;  /* 0x0000000a05027211 */ /* 0x080fe400078808ff */
[----:B------:R-:W-:Y:S02]  /*19f0*/  ISETP.LT.AND P0, PT, R8, UR9, !P0 ;  /* 0x0000000908007c0c */ /* 0x000fe4000c701270 */
[-C--:B------:R-:W-:Y:S02]  /*1a00*/  LEA R4, P6, R0, R10.reuse, 0x1 ;  /* 0x0000000a00047211 */ /* 0x080fe400078c08ff */
[----:B------:R-:W-:-:S02]  /*1a10*/  LEA R6, P5, R7, R10, 0x1 ;  /* 0x0000000a07067211 */ /* 0x000fc400078a08ff */
[-C--:B------:R-:W-:Y:S02]  /*1a20*/  LEA.HI.X.SX32 R3, R5, R12.reuse, 0x1, P4 ;  /* 0x0000000c05037211 */ /* 0x080fe400020f0eff */
[-C--:B------:R-:W-:Y:S02]  /*1a30*/  LEA.HI.X.SX32 R5, R0, R12.reuse, 0x1, P6 ;  /* 0x0000000c00057211 */ /* 0x080fe400030f0eff */
[----:B------:R-:W-:Y:S02]  /*1a40*/  LEA.HI.X.SX32 R7, R7, R12, 0x1, P5 ;  /* 0x0000000c07077211 */ /* 0x000fe400028f0eff */
[----:B------:R-:W-:-:S04]  /*1a50*/  LEA R8, P4, R9, R10, 0x1 ;  /* 0x0000000a09087211 */ /* 0x000fc800078808ff */
[----:B------:R-:W-:Y:S02]  /*1a60*/  LEA.HI.X.SX32 R9, R9, R12, 0x1, P4 ;  /* 0x0000000c09097211 */ /* 0x000fe400020f0eff */
[----:B0-----:R-:W-:Y:S01]  /*1a70*/  PRMT R0, R13, 0x7632, R0 ;  /* 0x000076320d007816 */ /* 0x001fe20000000000 */
[----:B------:R0:W-:Y:S04]  /*1a80*/  @P3 STG.E.U16 desc[UR6][R2.64], R13 ;  /* 0x0000000d02003986 */ /* 0x0001e8000c101506 */
[----:B------:R0:W-:Y:S04]  /*1a90*/  @P2 STG.E.U16 desc[UR6][R4.64], R0 ;  /* 0x0000000004002986 */ /* 0x0001e8000c101506 */
[----:B--2---:R0:W-:Y:S01]  /*1aa0*/  @P1 STG.E.U16 desc[UR6][R6.64], R15 ;  /* 0x0000000f06001986 */ /* 0x0041e2000c101506 */
[----:B------:R-:W-:Y:S05]  /*1ab0*/  @!P0 EXIT ;  /* 0x000000000000894d */ /* 0x000fea0003800000 */
[----:B0-----:R-:W-:-:S05]  /*1ac0*/  PRMT R4, R15, 0x7632, R4 ;  /* 0x000076320f047816 */ /* 0x001fca0000000004 */
[----:B------:R-:W-:Y:S01]  /*1ad0*/  STG.E.U16 desc[UR6][R8.64], R4 ;  /* 0x0000000408007986 */ /* 0x000fe2000c101506 */
[----:B------:R-:W-:Y:S05]  /*1ae0*/  EXIT ;  /* 0x000000000000794d */ /* 0x000fea0003800000 */
.L_x_2:
[----:B------:R-:W-:-:S00]  /*1af0*/  BRA `(.L_x_2) ;  /* 0xfffffffc00fc7947 */ /* 0x000fc0000383ffff */
[----:B------:R-:W-:-:S00]  /*1b00*/  NOP ;  /* 0x0000000000007918 */ /* 0x000fc00000000000 */
[----:B------:R-:W-:-:S00]  /*1b10*/  NOP ;  /* 0x0000000000007918 */ /* 0x000fc00000000000 */
[----:B------:R-:W-:-:S00]  /*1b20*/  NOP ;  /* 0x0000000000007918 */ /* 0x000fc00000000000 */
[----:B------:R-:W-:-:S00]  /*1b30*/  NOP ;  /* 0x0000000000007918 */ /* 0x000fc00000000000 */
[----:B------:R-:W-:-:S00]  /*1b40*/  NOP ;  /* 0x0000000000007918 */ /* 0x000fc00000000000 */
[----:B------:R-:W-:-:S00]  /*1b50*/  NOP ;  /* 0x0000000000007918 */ /* 0x000fc00000000000 */
[----:B------:R-:W-:-:S00]  /*1b60*/  NOP ;  /* 0x0000000000007918 */ /* 0x000fc00000000000 */
[----:B------:R-:W-:-:S00]  /*1b70*/  NOP ;  /* 0x0000000000007918 */ /* 0x000fc00000000000 */
.L_x_3:


//--------------------- .nv.shared.matmul_kernel  --------------------------
	.section	.nv.shared.matmul_kernel,"aw",@nobits
	.sectionflags	@""
	.align	16
	.zero		1024


//--------------------- .nv.shared.reserved.0     --------------------------
	.section	.nv.shared.reserved.0,"aw",@nobits
	.weak		__nv_reservedSMEM_offset_0_alias
	.size		__nv_reservedSMEM_offset_0_alias, 0, 0
	.other		__nv_reservedSMEM_offset_0_alias,@"STO_CUDA_RESERVED_SHARED STV_DEFAULT"
__nv_reservedSMEM_offset_0_alias:
	.zero		0


//--------------------- .nv.constant0.matmul_kernel --------------------------
	.section	.nv.constant0.matmul_kernel,"a",@progbits
	.sectionflags	@""
	.align	4
.nv.constant0.matmul_kernel:
	.zero		608


//--------------------- SYMBOLS --------------------------

	.type		.nv.reservedSmem.offset0,@object
	.size		.nv.reservedSmem.offset0,0x4
